//
// Generated by NVIDIA NVVM Compiler
//
// Compiler Build ID: CL-36424714
// Cuda compilation tools, release 13.0, V13.0.88
// Based on NVVM 20.0.0
//

.version 9.0
.target sm_100
.address_size 64

	// .globl	_Z6kernelPf
.global .align 4 .b8 __cudart_i2opi_f[24] = {65, 144, 67, 60, 153, 149, 98, 219, 192, 221, 52, 245, 209, 87, 39, 252, 41, 21, 68, 78, 110, 131, 249, 162};

.visible .entry _Z6kernelPf(
	.param .u64 .ptr .align 1 _Z6kernelPf_param_0
)
{
	.local .align 4 .b8 	__local_depot0[28];
	.reg .b64 	%SP;
	.reg .b64 	%SPL;
	.reg .pred 	%p<42>;
	.reg .b32 	%r<171>;
	.reg .b32 	%f<139>;
	.reg .b64 	%rd<78>;
	.reg .b64 	%fd<9>;

	mov.u64 	%SPL, __local_depot0;
	ld.param.u64 	%rd27, [_Z6kernelPf_param_0];
	cvta.to.global.u64 	%rd1, %rd27;
	add.u64 	%rd2, %SPL, 0;
	add.u64 	%rd3, %SPL, 0;
	mov.u32 	%r62, %ctaid.x;
	mov.u32 	%r63, %ntid.x;
	mov.u32 	%r64, %tid.x;
	mad.lo.s32 	%r170, %r62, %r63, %r64;
	cvt.rn.f32.s32 	%f43, %r170;
	mul.f32 	%f1, %f43, 0f39E8BA2F;
	add.f32 	%f2, %f1, 0f39E8BA2F;
	mul.f32 	%f44, %f1, 0f3F22F983;
	cvt.rni.s32.f32 	%r156, %f44;
	cvt.rn.f32.s32 	%f45, %r156;
	fma.rn.f32 	%f46, %f45, 0fBFC90FDA, %f1;
	fma.rn.f32 	%f47, %f45, 0fB3A22168, %f46;
	fma.rn.f32 	%f127, %f45, 0fA7C234C5, %f47;
	abs.f32 	%f4, %f1;
	setp.ltu.f32 	%p1, %f4, 0f47CE4780;
	@%p1 bra 	$L__BB0_8;
	setp.neu.f32 	%p2, %f4, 0f7F800000;
	@%p2 bra 	$L__BB0_3;
	mov.f32 	%f50, 0f00000000;
	mul.rn.f32 	%f127, %f1, %f50;
	mov.b32 	%r156, 0;
	bra.uni 	$L__BB0_8;
$L__BB0_3:
	mov.b32 	%r3, %f1;
	shl.b32 	%r66, %r3, 8;
	or.b32  	%r4, %r66, -2147483648;
	mov.b64 	%rd72, 0;
	mov.b32 	%r153, 0;
	mov.u64 	%rd70, __cudart_i2opi_f;
	mov.u64 	%rd71, %rd3;
$L__BB0_4:
	.pragma "nounroll";
	ld.global.nc.u32 	%r67, [%rd70];
	mad.wide.u32 	%rd32, %r67, %r4, %rd72;
	shr.u64 	%rd72, %rd32, 32;
	st.local.u32 	[%rd71], %rd32;
	add.s32 	%r153, %r153, 1;
	add.s64 	%rd71, %rd71, 4;
	add.s64 	%rd70, %rd70, 4;
	setp.ne.s32 	%p3, %r153, 6;
	@%p3 bra 	$L__BB0_4;
	shr.u32 	%r68, %r3, 23;
	st.local.u32 	[%rd3+24], %rd72;
	and.b32  	%r7, %r68, 31;
	and.b32  	%r69, %r68, 224;
	add.s32 	%r70, %r69, -128;
	shr.u32 	%r71, %r70, 5;
	mul.wide.u32 	%rd33, %r71, 4;
	sub.s64 	%rd10, %rd3, %rd33;
	ld.local.u32 	%r154, [%rd10+24];
	ld.local.u32 	%r155, [%rd10+20];
	setp.eq.s32 	%p4, %r7, 0;
	@%p4 bra 	$L__BB0_7;
	shf.l.wrap.b32 	%r154, %r155, %r154, %r7;
	ld.local.u32 	%r72, [%rd10+16];
	shf.l.wrap.b32 	%r155, %r72, %r155, %r7;
$L__BB0_7:
	shr.u32 	%r73, %r154, 30;
	shf.l.wrap.b32 	%r74, %r155, %r154, 2;
	shl.b32 	%r75, %r155, 2;
	shr.u32 	%r76, %r74, 31;
	add.s32 	%r77, %r76, %r73;
	neg.s32 	%r78, %r77;
	setp.lt.s32 	%p5, %r3, 0;
	selp.b32 	%r156, %r78, %r77, %p5;
	xor.b32  	%r79, %r74, %r3;
	shr.s32 	%r80, %r74, 31;
	xor.b32  	%r81, %r80, %r74;
	xor.b32  	%r82, %r80, %r75;
	cvt.u64.u32 	%rd34, %r81;
	shl.b64 	%rd35, %rd34, 32;
	cvt.u64.u32 	%rd36, %r82;
	or.b64  	%rd37, %rd35, %rd36;
	cvt.rn.f64.s64 	%fd1, %rd37;
	mul.f64 	%fd2, %fd1, 0d3BF921FB54442D19;
	cvt.rn.f32.f64 	%f48, %fd2;
	neg.f32 	%f49, %f48;
	setp.lt.s32 	%p6, %r79, 0;
	selp.f32 	%f127, %f49, %f48, %p6;
$L__BB0_8:
	mul.rn.f32 	%f51, %f127, %f127;
	and.b32  	%r84, %r156, 1;
	setp.eq.b32 	%p7, %r84, 1;
	selp.f32 	%f52, 0f3F800000, %f127, %p7;
	fma.rn.f32 	%f53, %f51, %f52, 0f00000000;
	fma.rn.f32 	%f54, %f51, 0f37CBAC00, 0fBAB607ED;
	selp.f32 	%f55, %f54, 0fB94D4153, %p7;
	selp.f32 	%f56, 0f3D2AAABB, 0f3C0885E4, %p7;
	fma.rn.f32 	%f57, %f55, %f51, %f56;
	selp.f32 	%f58, 0fBEFFFFFF, 0fBE2AAAA8, %p7;
	fma.rn.f32 	%f59, %f57, %f51, %f58;
	fma.rn.f32 	%f60, %f59, %f53, %f52;
	and.b32  	%r85, %r156, 2;
	setp.eq.s32 	%p8, %r85, 0;
	mov.f32 	%f61, 0f00000000;
	sub.f32 	%f62, %f61, %f60;
	selp.f32 	%f8, %f60, %f62, %p8;
	mul.f32 	%f9, %f1, %f1;
	mul.f32 	%f63, %f9, 0f3F22F983;
	cvt.rni.s32.f32 	%r160, %f63;
	cvt.rn.f32.s32 	%f64, %r160;
	fma.rn.f32 	%f65, %f64, 0fBFC90FDA, %f9;
	fma.rn.f32 	%f66, %f64, 0fB3A22168, %f65;
	fma.rn.f32 	%f128, %f64, 0fA7C234C5, %f66;
	abs.f32 	%f11, %f9;
	setp.ltu.f32 	%p9, %f11, 0f47CE4780;
	@%p9 bra 	$L__BB0_16;
	setp.neu.f32 	%p10, %f11, 0f7F800000;
	@%p10 bra 	$L__BB0_11;
	mov.f32 	%f69, 0f00000000;
	mul.rn.f32 	%f128, %f9, %f69;
	mov.b32 	%r160, 0;
	bra.uni 	$L__BB0_16;
$L__BB0_11:
	mov.b32 	%r17, %f9;
	shl.b32 	%r87, %r17, 8;
	or.b32  	%r18, %r87, -2147483648;
	mov.b64 	%rd73, 0;
	mov.b32 	%r157, 0;
	mov.u64 	%rd40, __cudart_i2opi_f;
$L__BB0_12:
	.pragma "nounroll";
	mul.wide.u32 	%rd39, %r157, 4;
	add.s64 	%rd41, %rd40, %rd39;
	ld.global.nc.u32 	%r88, [%rd41];
	mad.wide.u32 	%rd42, %r88, %r18, %rd73;
	shr.u64 	%rd73, %rd42, 32;
	add.s64 	%rd43, %rd3, %rd39;
	st.local.u32 	[%rd43], %rd42;
	add.s32 	%r157, %r157, 1;
	setp.ne.s32 	%p11, %r157, 6;
	@%p11 bra 	$L__BB0_12;
	shr.u32 	%r89, %r17, 23;
	st.local.u32 	[%rd3+24], %rd73;
	and.b32  	%r21, %r89, 31;
	and.b32  	%r90, %r89, 224;
	add.s32 	%r91, %r90, -128;
	shr.u32 	%r92, %r91, 5;
	mul.wide.u32 	%rd44, %r92, 4;
	sub.s64 	%rd13, %rd3, %rd44;
	ld.local.u32 	%r158, [%rd13+24];
	ld.local.u32 	%r159, [%rd13+20];
	setp.eq.s32 	%p12, %r21, 0;
	@%p12 bra 	$L__BB0_15;
	shf.l.wrap.b32 	%r158, %r159, %r158, %r21;
	ld.local.u32 	%r93, [%rd13+16];
	shf.l.wrap.b32 	%r159, %r93, %r159, %r21;
$L__BB0_15:
	shr.u32 	%r94, %r158, 30;
	shf.l.wrap.b32 	%r95, %r159, %r158, 2;
	shl.b32 	%r96, %r159, 2;
	shr.u32 	%r97, %r95, 31;
	add.s32 	%r98, %r97, %r94;
	neg.s32 	%r99, %r98;
	setp.lt.s32 	%p13, %r17, 0;
	selp.b32 	%r160, %r99, %r98, %p13;
	xor.b32  	%r100, %r95, %r17;
	shr.s32 	%r101, %r95, 31;
	xor.b32  	%r102, %r101, %r95;
	xor.b32  	%r103, %r101, %r96;
	cvt.u64.u32 	%rd45, %r102;
	shl.b64 	%rd46, %rd45, 32;
	cvt.u64.u32 	%rd47, %r103;
	or.b64  	%rd48, %rd46, %rd47;
	cvt.rn.f64.s64 	%fd3, %rd48;
	mul.f64 	%fd4, %fd3, 0d3BF921FB54442D19;
	cvt.rn.f32.f64 	%f67, %fd4;
	neg.f32 	%f68, %f67;
	setp.lt.s32 	%p14, %r100, 0;
	selp.f32 	%f128, %f68, %f67, %p14;
$L__BB0_16:
	add.s32 	%r105, %r160, 1;
	mul.rn.f32 	%f70, %f128, %f128;
	and.b32  	%r106, %r160, 1;
	setp.eq.b32 	%p15, %r106, 1;
	selp.f32 	%f71, %f128, 0f3F800000, %p15;
	fma.rn.f32 	%f72, %f70, %f71, 0f00000000;
	fma.rn.f32 	%f73, %f70, 0f37CBAC00, 0fBAB607ED;
	selp.f32 	%f74, 0fB94D4153, %f73, %p15;
	selp.f32 	%f75, 0f3C0885E4, 0f3D2AAABB, %p15;
	fma.rn.f32 	%f76, %f74, %f70, %f75;
	selp.f32 	%f77, 0fBE2AAAA8, 0fBEFFFFFF, %p15;
	fma.rn.f32 	%f78, %f76, %f70, %f77;
	fma.rn.f32 	%f79, %f78, %f72, %f71;
	and.b32  	%r107, %r105, 2;
	setp.eq.s32 	%p16, %r107, 0;
	mov.f32 	%f80, 0f00000000;
	sub.f32 	%f81, %f80, %f79;
	selp.f32 	%f82, %f79, %f81, %p16;
	mul.f32 	%f83, %f1, %f82;
	mul.f32 	%f84, %f1, %f83;
	fma.rn.f32 	%f135, %f1, %f8, %f84;
	add.f32 	%f129, %f1, 0f38D1B717;
	setp.gtu.f32 	%p17, %f129, %f2;
	@%p17 bra 	$L__BB0_35;
	mov.u64 	%rd59, __cudart_i2opi_f;
$L__BB0_18:
	mul.f32 	%f85, %f129, 0f3F22F983;
	cvt.rni.s32.f32 	%r164, %f85;
	cvt.rn.f32.s32 	%f86, %r164;
	fma.rn.f32 	%f87, %f86, 0fBFC90FDA, %f129;
	fma.rn.f32 	%f88, %f86, 0fB3A22168, %f87;
	fma.rn.f32 	%f131, %f86, 0fA7C234C5, %f88;
	abs.f32 	%f20, %f129;
	setp.ltu.f32 	%p18, %f20, 0f47CE4780;
	@%p18 bra 	$L__BB0_26;
	setp.neu.f32 	%p19, %f20, 0f7F800000;
	@%p19 bra 	$L__BB0_21;
	mov.f32 	%f91, 0f00000000;
	mul.rn.f32 	%f131, %f129, %f91;
	mov.b32 	%r164, 0;
	bra.uni 	$L__BB0_26;
$L__BB0_21:
	mov.b32 	%r31, %f129;
	shl.b32 	%r109, %r31, 8;
	or.b32  	%r32, %r109, -2147483648;
	mov.b64 	%rd76, 0;
	mov.b32 	%r161, 0;
	mov.u64 	%rd74, %rd59;
	mov.u64 	%rd75, %rd3;
$L__BB0_22:
	.pragma "nounroll";
	ld.global.nc.u32 	%r110, [%rd74];
	mad.wide.u32 	%rd51, %r110, %r32, %rd76;
	shr.u64 	%rd76, %rd51, 32;
	st.local.u32 	[%rd75], %rd51;
	add.s32 	%r161, %r161, 1;
	add.s64 	%rd75, %rd75, 4;
	add.s64 	%rd74, %rd74, 4;
	setp.ne.s32 	%p20, %r161, 6;
	@%p20 bra 	$L__BB0_22;
	shr.u32 	%r111, %r31, 23;
	st.local.u32 	[%rd3+24], %rd76;
	and.b32  	%r35, %r111, 31;
	and.b32  	%r112, %r111, 224;
	add.s32 	%r113, %r112, -128;
	shr.u32 	%r114, %r113, 5;
	mul.wide.u32 	%rd52, %r114, 4;
	sub.s64 	%rd20, %rd3, %rd52;
	ld.local.u32 	%r162, [%rd20+24];
	ld.local.u32 	%r163, [%rd20+20];
	setp.eq.s32 	%p21, %r35, 0;
	@%p21 bra 	$L__BB0_25;
	shf.l.wrap.b32 	%r162, %r163, %r162, %r35;
	ld.local.u32 	%r115, [%rd20+16];
	shf.l.wrap.b32 	%r163, %r115, %r163, %r35;
$L__BB0_25:
	shr.u32 	%r116, %r162, 30;
	shf.l.wrap.b32 	%r117, %r163, %r162, 2;
	shl.b32 	%r118, %r163, 2;
	shr.u32 	%r119, %r117, 31;
	add.s32 	%r120, %r119, %r116;
	neg.s32 	%r121, %r120;
	setp.lt.s32 	%p22, %r31, 0;
	selp.b32 	%r164, %r121, %r120, %p22;
	xor.b32  	%r122, %r117, %r31;
	shr.s32 	%r123, %r117, 31;
	xor.b32  	%r124, %r123, %r117;
	xor.b32  	%r125, %r123, %r118;
	cvt.u64.u32 	%rd53, %r124;
	shl.b64 	%rd54, %rd53, 32;
	cvt.u64.u32 	%rd55, %r125;
	or.b64  	%rd56, %rd54, %rd55;
	cvt.rn.f64.s64 	%fd5, %rd56;
	mul.f64 	%fd6, %fd5, 0d3BF921FB54442D19;
	cvt.rn.f32.f64 	%f89, %fd6;
	neg.f32 	%f90, %f89;
	setp.lt.s32 	%p23, %r122, 0;
	selp.f32 	%f131, %f90, %f89, %p23;
$L__BB0_26:
	mul.rn.f32 	%f92, %f131, %f131;
	and.b32  	%r127, %r164, 1;
	setp.eq.b32 	%p24, %r127, 1;
	selp.f32 	%f93, 0f3F800000, %f131, %p24;
	fma.rn.f32 	%f94, %f92, %f93, 0f00000000;
	fma.rn.f32 	%f95, %f92, 0f37CBAC00, 0fBAB607ED;
	selp.f32 	%f96, %f95, 0fB94D4153, %p24;
	selp.f32 	%f97, 0f3D2AAABB, 0f3C0885E4, %p24;
	fma.rn.f32 	%f98, %f96, %f92, %f97;
	selp.f32 	%f99, 0fBEFFFFFF, 0fBE2AAAA8, %p24;
	fma.rn.f32 	%f100, %f98, %f92, %f99;
	fma.rn.f32 	%f101, %f100, %f94, %f93;
	and.b32  	%r128, %r164, 2;
	setp.eq.s32 	%p25, %r128, 0;
	mov.f32 	%f102, 0f00000000;
	sub.f32 	%f103, %f102, %f101;
	selp.f32 	%f24, %f101, %f103, %p25;
	mul.f32 	%f25, %f129, %f129;
	mul.f32 	%f104, %f25, 0f3F22F983;
	cvt.rni.s32.f32 	%r168, %f104;
	cvt.rn.f32.s32 	%f105, %r168;
	fma.rn.f32 	%f106, %f105, 0fBFC90FDA, %f25;
	fma.rn.f32 	%f107, %f105, 0fB3A22168, %f106;
	fma.rn.f32 	%f132, %f105, 0fA7C234C5, %f107;
	abs.f32 	%f27, %f25;
	setp.ltu.f32 	%p26, %f27, 0f47CE4780;
	@%p26 bra 	$L__BB0_34;
	setp.neu.f32 	%p27, %f27, 0f7F800000;
	@%p27 bra 	$L__BB0_29;
	mov.f32 	%f110, 0f00000000;
	mul.rn.f32 	%f132, %f25, %f110;
	mov.b32 	%r168, 0;
	bra.uni 	$L__BB0_34;
$L__BB0_29:
	mov.b32 	%r45, %f25;
	shl.b32 	%r130, %r45, 8;
	or.b32  	%r46, %r130, -2147483648;
	mov.b64 	%rd77, 0;
	mov.b32 	%r165, 0;
$L__BB0_30:
	.pragma "nounroll";
	mul.wide.u32 	%rd58, %r165, 4;
	add.s64 	%rd60, %rd59, %rd58;
	ld.global.nc.u32 	%r131, [%rd60];
	mad.wide.u32 	%rd61, %r131, %r46, %rd77;
	shr.u64 	%rd77, %rd61, 32;
	add.s64 	%rd62, %rd2, %rd58;
	st.local.u32 	[%rd62], %rd61;
	add.s32 	%r165, %r165, 1;
	setp.ne.s32 	%p28, %r165, 6;
	@%p28 bra 	$L__BB0_30;
	shr.u32 	%r132, %r45, 23;
	st.local.u32 	[%rd2+24], %rd77;
	and.b32  	%r49, %r132, 31;
	and.b32  	%r133, %r132, 224;
	add.s32 	%r134, %r133, -128;
	shr.u32 	%r135, %r134, 5;
	mul.wide.u32 	%rd63, %r135, 4;
	sub.s64 	%rd23, %rd2, %rd63;
	ld.local.u32 	%r166, [%rd23+24];
	ld.local.u32 	%r167, [%rd23+20];
	setp.eq.s32 	%p29, %r49, 0;
	@%p29 bra 	$L__BB0_33;
	shf.l.wrap.b32 	%r166, %r167, %r166, %r49;
	ld.local.u32 	%r136, [%rd23+16];
	shf.l.wrap.b32 	%r167, %r136, %r167, %r49;
$L__BB0_33:
	shr.u32 	%r137, %r166, 30;
	shf.l.wrap.b32 	%r138, %r167, %r166, 2;
	shl.b32 	%r139, %r167, 2;
	shr.u32 	%r140, %r138, 31;
	add.s32 	%r141, %r140, %r137;
	neg.s32 	%r142, %r141;
	setp.lt.s32 	%p30, %r45, 0;
	selp.b32 	%r168, %r142, %r141, %p30;
	xor.b32  	%r143, %r138, %r45;
	shr.s32 	%r144, %r138, 31;
	xor.b32  	%r145, %r144, %r138;
	xor.b32  	%r146, %r144, %r139;
	cvt.u64.u32 	%rd64, %r145;
	shl.b64 	%rd65, %rd64, 32;
	cvt.u64.u32 	%rd66, %r146;
	or.b64  	%rd67, %rd65, %rd66;
	cvt.rn.f64.s64 	%fd7, %rd67;
	mul.f64 	%fd8, %fd7, 0d3BF921FB54442D19;
	cvt.rn.f32.f64 	%f108, %fd8;
	neg.f32 	%f109, %f108;
	setp.lt.s32 	%p31, %r143, 0;
	selp.f32 	%f132, %f109, %f108, %p31;
$L__BB0_34:
	add.s32 	%r148, %r168, 1;
	mul.rn.f32 	%f111, %f132, %f132;
	and.b32  	%r149, %r168, 1;
	setp.eq.b32 	%p32, %r149, 1;
	selp.f32 	%f112, %f132, 0f3F800000, %p32;
	fma.rn.f32 	%f113, %f111, %f112, 0f00000000;
	fma.rn.f32 	%f114, %f111, 0f37CBAC00, 0fBAB607ED;
	selp.f32 	%f115, 0fB94D4153, %f114, %p32;
	selp.f32 	%f116, 0f3C0885E4, 0f3D2AAABB, %p32;
	fma.rn.f32 	%f117, %f115, %f111, %f116;
	selp.f32 	%f118, 0fBE2AAAA8, 0fBEFFFFFF, %p32;
	fma.rn.f32 	%f119, %f117, %f111, %f118;
	fma.rn.f32 	%f120, %f119, %f113, %f112;
	and.b32  	%r150, %r148, 2;
	setp.eq.s32 	%p33, %r150, 0;
	mov.f32 	%f121, 0f00000000;
	sub.f32 	%f122, %f121, %f120;
	selp.f32 	%f123, %f120, %f122, %p33;
	mul.f32 	%f124, %f129, %f123;
	mul.f32 	%f125, %f129, %f124;
	fma.rn.f32 	%f126, %f129, %f24, %f125;
	setp.lt.f32 	%p34, %f126, %f135;
	selp.f32 	%f135, %f126, %f135, %p34;
	add.f32 	%f129, %f129, 0f38D1B717;
	setp.le.f32 	%p35, %f129, %f2;
	@%p35 bra 	$L__BB0_18;
$L__BB0_35:
	mul.wide.s32 	%rd68, %r170, 4;
	add.s64 	%rd24, %rd1, %rd68;
	st.global.f32 	[%rd24], %f135;
	and.b32  	%r151, %r170, 511;
	setp.ne.s32 	%p36, %r151, 0;
	@%p36 bra 	$L__BB0_46;
	add.s64 	%rd25, %rd1, 8;
	mov.b32 	%r169, 0;
$L__BB0_37:
	mul.wide.s32 	%rd69, %r170, 4;
	add.s64 	%rd26, %rd25, %rd69;
	ld.global.f32 	%f35, [%rd26+-8];
	setp.leu.f32 	%p37, %f135, %f35;
	@%p37 bra 	$L__BB0_39;
	st.global.f32 	[%rd24], %f35;
	mov.f32 	%f135, %f35;
$L__BB0_39:
	ld.global.f32 	%f37, [%rd26+-4];
	setp.leu.f32 	%p38, %f135, %f37;
	@%p38 bra 	$L__BB0_41;
	st.global.f32 	[%rd24], %f37;
	mov.f32 	%f135, %f37;
$L__BB0_41:
	ld.global.f32 	%f39, [%rd26];
	setp.leu.f32 	%p39, %f135, %f39;
	@%p39 bra 	$L__BB0_43;
	st.global.f32 	[%rd24], %f39;
	mov.f32 	%f135, %f39;
$L__BB0_43:
	ld.global.f32 	%f41, [%rd26+4];
	setp.leu.f32 	%p40, %f135, %f41;
	@%p40 bra 	$L__BB0_45;
	st.global.f32 	[%rd24], %f41;
	mov.f32 	%f135, %f41;
$L__BB0_45:
	add.s32 	%r170, %r170, 4;
	add.s32 	%r169, %r169, 4;
	setp.ne.s32 	%p41, %r169, 512;
	@%p41 bra 	$L__BB0_37;
$L__BB0_46:
	ret;

}


// ===== COMPILED SASS (sm_100) =====

	.target	sm_100

	.elftype	@"ET_EXEC"


//--------------------- .note.nv.tkinfo           --------------------------
	.section	.note.nv.tkinfo,"",@"SHT_NOTE"
	.sectionflags	@"SHF_NOTE_NV_TKINFO"
	.tkinfo
        /*0018*/ 	.word	0x00000002
        /*0030*/ 	.string	""
        /*0030*/ 	.string	"ptxas"
        /*0030*/ 	.string	"Cuda compilation tools, release 13.0, V13.0.88"
        /*0030*/ 	.string	"Build cuda_13.0.r13.0/compiler.36424714_0"
        /*0030*/ 	.string	"-arch sm_100 -m 64 "



//--------------------- .note.nv.cuinfo           --------------------------
	.section	.note.nv.cuinfo,"",@"SHT_NOTE"
	.sectionflags	@"SHF_NOTE_NV_CUINFO"
        /*0018*/ 	.short	0x0002
        /*001a*/ 	.short	0x0064
        /*001c*/ 	.short	0x0082
	.zero		2


//--------------------- .nv.info                  --------------------------
	.section	.nv.info,"",@"SHT_CUDA_INFO"
	.align	4


	//----- nvinfo : EIATTR_REGCOUNT
	.align		4
        /*0000*/ 	.byte	0x04, 0x2f
        /*0002*/ 	.short	(.L_2 - .L_1)
	.align		4
.L_1:
        /*0004*/ 	.word	index@(_Z6kernelPf)
        /*0008*/ 	.word	0x0000001e


	//----- nvinfo : EIATTR_FRAME_SIZE
	.align		4
.L_2:
        /*000c*/ 	.byte	0x04, 0x11
        /*000e*/ 	.short	(.L_4 - .L_3)
	.align		4
.L_3:
        /*0010*/ 	.word	index@(_Z6kernelPf)
        /*0014*/ 	.word	0x00000000


	//----- nvinfo : EIATTR_MIN_STACK_SIZE
	.align		4
.L_4:
        /*0018*/ 	.byte	0x04, 0x12
        /*001a*/ 	.short	(.L_6 - .L_5)
	.align		4
.L_5:
        /*001c*/ 	.word	index@(_Z6kernelPf)
        /*0020*/ 	.word	0x00000000
.L_6:


//--------------------- .nv.compat                --------------------------
	.section	.nv.compat,"",@"SHT_CUDA_COMPAT_INFO"
	.align	4
        /*0000*/ 	.byte	0x02, 0x09, 0x00, 0x00, 0x02, 0x02, 0x01, 0x00, 0x02, 0x05, 0x05, 0x00, 0x03, 0x07, 0x01, 0x01
        /*0010*/ 	.byte	0x02, 0x03, 0x00, 0x00, 0x02, 0x06, 0x01, 0x00, 0x04, 0x0b, 0x08, 0x00, 0x01, 0x00, 0x00, 0x00
        /*0020*/ 	.byte	0x00, 0x00, 0x00, 0x00


//--------------------- .nv.info._Z6kernelPf      --------------------------
	.section	.nv.info._Z6kernelPf,"",@"SHT_CUDA_INFO"
	.sectionflags	@""
	.align	4


	//----- nvinfo : EIATTR_CUDA_API_VERSION
	.align		4
        /*0000*/ 	.byte	0x04, 0x37
        /*0002*/ 	.short	(.L_8 - .L_7)
.L_7:
        /*0004*/ 	.word	0x00000082


	//----- nvinfo : EIATTR_KPARAM_INFO
	.align		4
.L_8:
        /*0008*/ 	.byte	0x04, 0x17
        /*000a*/ 	.short	(.L_10 - .L_9)
.L_9:
        /*000c*/ 	.word	0x00000000
        /*0010*/ 	.short	0x0000
        /*0012*/ 	.short	0x0000
        /*0014*/ 	.byte	0x00, 0xf5, 0x21, 0x00


	//----- nvinfo : EIATTR_SPARSE_MMA_MASK
	.align		4
.L_10:
        /*0018*/ 	.byte	0x03, 0x50
        /*001a*/ 	.short	0x0000


	//----- nvinfo : EIATTR_MAXREG_COUNT
	.align		4
        /*001c*/ 	.byte	0x03, 0x1b
        /*001e*/ 	.short	0x00ff


	//----- nvinfo : EIATTR_MERCURY_ISA_VERSION
	.align		4
        /*0020*/ 	.byte	0x03, 0x5f
        /*0022*/ 	.short	0x0101


	//----- nvinfo : EIATTR_VRC_CTA_INIT_COUNT
	.align		4
        /*0024*/ 	.byte	0x02, 0x4a
	.zero		1
	.zero		1


	//----- nvinfo : EIATTR_EXIT_INSTR_OFFSETS
	.align		4
        /*0028*/ 	.byte	0x04, 0x1c
        /*002a*/ 	.short	(.L_12 - .L_11)


	//   ....[0]....
.L_11:
        /*002c*/ 	.word	0x00001fe0


	//   ....[1]....
        /*0030*/ 	.word	0x000021a0


	//----- nvinfo : EIATTR_CRS_STACK_SIZE
	.align		4
.L_12:
        /*0034*/ 	.byte	0x04, 0x1e
        /*0036*/ 	.short	(.L_14 - .L_13)
.L_13:
        /*0038*/ 	.word	0x00000000


	//----- nvinfo : EIATTR_CBANK_PARAM_SIZE
	.align		4
.L_14:
        /*003c*/ 	.byte	0x03, 0x19
        /*003e*/ 	.short	0x0008


	//----- nvinfo : EIATTR_PARAM_CBANK
	.align		4
        /*0040*/ 	.byte	0x04, 0x0a
        /*0042*/ 	.short	(.L_16 - .L_15)
	.align		4
.L_15:
        /*0044*/ 	.word	index@(.nv.constant0._Z6kernelPf)
        /*0048*/ 	.short	0x0380
        /*004a*/ 	.short	0x0008


	//----- nvinfo : EIATTR_SW_WAR
	.align		4
.L_16:
        /*004c*/ 	.byte	0x04, 0x36
        /*004e*/ 	.short	(.L_18 - .L_17)
.L_17:
        /*0050*/ 	.word	0x00000008
.L_18:


//--------------------- .nv.callgraph             --------------------------
	.section	.nv.callgraph,"",@"SHT_CUDA_CALLGRAPH"
	.align	4
	.sectionentsize	8
	.align		4
        /*0000*/ 	.word	0x00000000
	.align		4
        /*0004*/ 	.word	0xffffffff
	.align		4
        /*0008*/ 	.word	0x00000000
	.align		4
        /*000c*/ 	.word	0xfffffffe
	.align		4
        /*0010*/ 	.word	0x00000000
	.align		4
        /*0014*/ 	.word	0xfffffffd
	.align		4
        /*0018*/ 	.word	0x00000000
	.align		4
        /*001c*/ 	.word	0xfffffffc


//--------------------- .nv.constant4             --------------------------
	.section	.nv.constant4,"a",@progbits
	.align	8
	.align		8
.nv.constant4:
        /*0000*/ 	.dword	__cudart_i2opi_f


//--------------------- .text._Z6kernelPf         --------------------------
	.section	.text._Z6kernelPf,"ax",@progbits
	.align	128
        .global         _Z6kernelPf
        .type           _Z6kernelPf,@function
        .size           _Z6kernelPf,(.L_x_25 - _Z6kernelPf)
        .other          _Z6kernelPf,@"STO_CUDA_ENTRY STV_DEFAULT"
_Z6kernelPf:
.text._Z6kernelPf:
[----:B------:R-:W-:Y:S01]  /*0000*/  LDC R1, c[0x0][0x37c] ;  /* 0x0000df00ff017b82 */ /* 0x000fe20000000800 */
[----:B------:R-:W0:Y:S07]  /*0010*/  S2R R3, SR_TID.X ;  /* 0x0000000000037919 */ /* 0x000e2e0000002100 */
[----:B------:R-:W0:Y:S01]  /*0020*/  S2UR UR4, SR_CTAID.X ;  /* 0x00000000000479c3 */ /* 0x000e220000002500 */
[----:B------:R-:W1:Y:S01]  /*0030*/  LDCU.64 UR8, c[0x0][0x358] ;  /* 0x00006b00ff0877ac */ /* 0x000e620008000a00 */
[----:B------:R-:W-:Y:S06]  /*0040*/  BSSY.RECONVERGENT B0, `(.L_x_0) ;  /* 0x000006e000007945 */ /* 0x000fec0003800200 */
[----:B------:R-:W0:Y:S02]  /*0050*/  LDC R2, c[0x0][0x360] ;  /* 0x0000d800ff027b82 */ /* 0x000e240000000800 */
[----:B0-----:R-:W-:-:S05]  /*0060*/  IMAD R2, R2, UR4, R3 ;  /* 0x0000000402027c24 */ /* 0x001fca000f8e0203 */
[----:B------:R-:W-:-:S05]  /*0070*/  I2FP.F32.S32 R17, R2 ;  /* 0x0000000200117245 */ /* 0x000fca0000201400 */
[----:B------:R-:W-:-:S04]  /*0080*/  FMUL R17, R17, 0.00044389205868355929852 ;  /* 0x39e8ba2f11117820 */ /* 0x000fc80000400000 */
[C---:B------:R-:W-:Y:S01]  /*0090*/  FMUL R0, R17.reuse, 0.63661974668502807617 ;  /* 0x3f22f98311007820 */ /* 0x040fe20000400000 */
[----:B------:R-:W-:-:S05]  /*00a0*/  FSETP.GE.AND P0, PT, |R17|, 105615, PT ;  /* 0x47ce47801100780b */ /* 0x000fca0003f06200 */
[----:B------:R-:W0:Y:S02]  /*00b0*/  F2I.NTZ R0, R0 ;  /* 0x0000000000007305 */ /* 0x000e240000203100 */
[----:B0-----:R-:W-:-:S05]  /*00c0*/  I2FP.F32.S32 R4, R0 ;  /* 0x0000000000047245 */ /* 0x001fca0000201400 */
[----:B------:R-:W-:-:S04]  /*00d0*/  FFMA R3, R4, -1.5707962512969970703, R17 ;  /* 0xbfc90fda04037823 */ /* 0x000fc80000000011 */
[----:B------:R-:W-:-:S04]  /*00e0*/  FFMA R3, R4, -7.5497894158615963534e-08, R3 ;  /* 0xb3a2216804037823 */ /* 0x000fc80000000003 */
[----:B------:R-:W-:Y:S01]  /*00f0*/  FFMA R8, R4, -5.3903029534742383927e-15, R3 ;  /* 0xa7c234c504087823 */ /* 0x000fe20000000003 */
[----:B------:R-:W-:Y:S01]  /*0100*/  FADD R3, R17, 0.00044389205868355929852 ;  /* 0x39e8ba2f11037421 */ /* 0x000fe20000000000 */
[----:B-1----:R-:W-:Y:S06]  /*0110*/  @!P0 BRA `(.L_x_1) ;  /* 0x0000000400808947 */ /* 0x002fec0003800000 */
[----:B------:R-:W-:-:S13]  /*0120*/  FSETP.NEU.AND P0, PT, |R17|, +INF , PT ;  /* 0x7f8000001100780b */ /* 0x000fda0003f0d200 */
[----:B------:R-:W-:Y:S01]  /*0130*/  @!P0 FMUL R8, RZ, R17 ;  /* 0x00000011ff088220 */ /* 0x000fe20000400000 */
[----:B------:R-:W-:Y:S01]  /*0140*/  @!P0 IMAD.MOV.U32 R0, RZ, RZ, RZ ;  /* 0x000000ffff008224 */ /* 0x000fe200078e00ff */
[----:B------:R-:W-:Y:S06]  /*0150*/  @!P0 BRA `(.L_x_1) ;  /* 0x0000000400708947 */ /* 0x000fec0003800000 */
[----:B------:R-:W-:Y:S01]  /*0160*/  IMAD.SHL.U32 R4, R17, 0x100, RZ ;  /* 0x0000010011047824 */ /* 0x000fe200078e00ff */
[----:B------:R-:W0:Y:S01]  /*0170*/  LDCU.64 UR6, c[0x4][URZ] ;  /* 0x01000000ff0677ac */ /* 0x000e220008000a00 */
[----:B------:R-:W-:Y:S02]  /*0180*/  IMAD.MOV.U32 R0, RZ, RZ, RZ ;  /* 0x000000ffff007224 */ /* 0x000fe400078e00ff */
[----:B------:R-:W-:Y:S01]  /*0190*/  IMAD.MOV.U32 R11, RZ, RZ, RZ ;  /* 0x000000ffff0b7224 */ /* 0x000fe200078e00ff */
[----:B------:R-:W-:Y:S01]  /*01a0*/  LOP3.LUT R10, R4, 0x80000000, RZ, 0xfc, !PT ;  /* 0x80000000040a7812 */ /* 0x000fe200078efcff */
[----:B------:R-:W-:Y:S01]  /*01b0*/  UMOV UR5, URZ ;  /* 0x000000ff00057c82 */ /* 0x000fe20008000000 */
[----:B------:R-:W-:-:S05]  /*01c0*/  UMOV UR4, URZ ;  /* 0x000000ff00047c82 */ /* 0x000fca0008000000 */
.L_x_2:
[----:B0-----:R-:W-:Y:S02]  /*01d0*/  IMAD.U32 R8, RZ, RZ, UR6 ;  /* 0x00000006ff087e24 */ /* 0x001fe4000f8e00ff */
[----:B------:R-:W-:-:S05]  /*01e0*/  IMAD.U32 R9, RZ, RZ, UR7 ;  /* 0x00000007ff097e24 */ /* 0x000fca000f8e00ff */
[----:B------:R-:W2:Y:S01]  /*01f0*/  LDG.E.CONSTANT R7, desc[UR8][R8.64] ;  /* 0x0000000808077981 */ /* 0x000ea2000c1e9900 */
[----:B------:R-:W-:Y:S01]  /*0200*/  UIADD3 UR4, UPT, UPT, UR4, 0x1, URZ ;  /* 0x0000000104047890 */ /* 0x000fe2000fffe0ff */
[C---:B------:R-:W-:Y:S01]  /*0210*/  ISETP.EQ.AND P0, PT, R11.reuse, RZ, PT ;  /* 0x000000ff0b00720c */ /* 0x040fe20003f02270 */
[----:B------:R-:W-:Y:S01]  /*0220*/  UIADD3 UR6, UP1, UPT, UR6, 0x4, URZ ;  /* 0x0000000406067890 */ /* 0x000fe2000ff3e0ff */
[C---:B------:R-:W-:Y:S01]  /*0230*/  ISETP.EQ.AND P1, PT, R11.reuse, 0x4, PT ;  /* 0x000000040b00780c */ /* 0x040fe20003f22270 */
[----:B------:R-:W-:Y:S01]  /*0240*/  UISETP.NE.AND UP0, UPT, UR4, 0x6, UPT ;  /* 0x000000060400788c */ /* 0x000fe2000bf05270 */
[C---:B------:R-:W-:Y:S01]  /*0250*/  ISETP.EQ.AND P2, PT, R11.reuse, 0x8, PT ;  /* 0x000000080b00780c */ /* 0x040fe20003f42270 */
[----:B------:R-:W-:Y:S01]  /*0260*/  UIADD3.X UR7, UPT, UPT, URZ, UR7, URZ, UP1, !UPT ;  /* 0x00000007ff077290 */ /* 0x000fe20008ffe4ff */
[C---:B------:R-:W-:Y:S02]  /*0270*/  ISETP.EQ.AND P3, PT, R11.reuse, 0xc, PT ;  /* 0x0000000c0b00780c */ /* 0x040fe40003f62270 */
[----:B------:R-:W-:-:S02]  /*0280*/  ISETP.EQ.AND P4, PT, R11, 0x10, PT ;  /* 0x000000100b00780c */ /* 0x000fc40003f82270 */
[C---:B------:R-:W-:Y:S01]  /*0290*/  ISETP.EQ.AND P5, PT, R11.reuse, 0x14, PT ;  /* 0x000000140b00780c */ /* 0x040fe20003fa2270 */
[----:B------:R-:W-:Y:S02]  /*02a0*/  VIADD R11, R11, 0x4 ;  /* 0x000000040b0b7836 */ /* 0x000fe40000000000 */
[----:B--2---:R-:W-:-:S03]  /*02b0*/  IMAD.WIDE.U32 R6, R7, R10, RZ ;  /* 0x0000000a07067225 */ /* 0x004fc600078e00ff */
[----:B------:R-:W-:-:S04]  /*02c0*/  IADD3 R6, P6, PT, R6, R0, RZ ;  /* 0x0000000006067210 */ /* 0x000fc80007fde0ff */
[----:B------:R-:W-:Y:S01]  /*02d0*/  IADD3.X R0, PT, PT, R7, UR5, RZ, P6, !PT ;  /* 0x0000000507007c10 */ /* 0x000fe2000b7fe4ff */
[--C-:B------:R-:W-:Y:S01]  /*02e0*/  @P1 IMAD.MOV.U32 R5, RZ, RZ, R6.reuse ;  /* 0x000000ffff051224 */ /* 0x100fe200078e0006 */
[----:B------:R-:W-:Y:S01]  /*02f0*/  @P0 MOV R4, R6 ;  /* 0x0000000600040202 */ /* 0x000fe20000000f00 */
[--C-:B------:R-:W-:Y:S02]  /*0300*/  @P2 IMAD.MOV.U32 R12, RZ, RZ, R6.reuse ;  /* 0x000000ffff0c2224 */ /* 0x100fe400078e0006 */
[--C-:B------:R-:W-:Y:S02]  /*0310*/  @P3 IMAD.MOV.U32 R13, RZ, RZ, R6.reuse ;  /* 0x000000ffff0d3224 */ /* 0x100fe400078e0006 */
[--C-:B------:R-:W-:Y:S02]  /*0320*/  @P4 IMAD.MOV.U32 R14, RZ, RZ, R6.reuse ;  /* 0x000000ffff0e4224 */ /* 0x100fe400078e0006 */
[----:B------:R-:W-:Y:S01]  /*0330*/  @P5 IMAD.MOV.U32 R15, RZ, RZ, R6 ;  /* 0x000000ffff0f5224 */ /* 0x000fe200078e0006 */
[----:B------:R-:W-:Y:S06]  /*0340*/  BRA.U UP0, `(.L_x_2) ;  /* 0xfffffffd00a07547 */ /* 0x000fec000b83ffff */
[----:B------:R-:W-:Y:S01]  /*0350*/  SHF.R.U32.HI R6, RZ, 0x17, R17 ;  /* 0x00000017ff067819 */ /* 0x000fe20000011611 */
[----:B------:R-:W-:Y:S03]  /*0360*/  BSSY.RECONVERGENT B1, `(.L_x_3) ;  /* 0x0000029000017945 */ /* 0x000fe60003800200 */
[C---:B------:R-:W-:Y:S02]  /*0370*/  LOP3.LUT R7, R6.reuse, 0xe0, RZ, 0xc0, !PT ;  /* 0x000000e006077812 */ /* 0x040fe400078ec0ff */
[----:B------:R-:W-:Y:S02]  /*0380*/  LOP3.LUT P6, RZ, R6, 0x1f, RZ, 0xc0, !PT ;  /* 0x0000001f06ff7812 */ /* 0x000fe400078cc0ff */
[----:B------:R-:W-:-:S04]  /*0390*/  IADD3 R7, PT, PT, R7, -0x80, RZ ;  /* 0xffffff8007077810 */ /* 0x000fc80007ffe0ff */
[----:B------:R-:W-:-:S05]  /*03a0*/  SHF.R.U32.HI R7, RZ, 0x5, R7 ;  /* 0x00000005ff077819 */ /* 0x000fca0000011607 */
[----:B------:R-:W-:-:S05]  /*03b0*/  IMAD.U32 R9, R7, -0x4, RZ ;  /* 0xfffffffc07097824 */ /* 0x000fca00078e00ff */
[C---:B------:R-:W-:Y:S02]  /*03c0*/  ISETP.EQ.AND P3, PT, R9.reuse, -0x18, PT ;  /* 0xffffffe80900780c */ /* 0x040fe40003f62270 */
[C---:B------:R-:W-:Y:S02]  /*03d0*/  ISETP.EQ.AND P4, PT, R9.reuse, -0x14, PT ;  /* 0xffffffec0900780c */ /* 0x040fe40003f82270 */
[C---:B------:R-:W-:Y:S02]  /*03e0*/  ISETP.EQ.AND P2, PT, R9.reuse, -0x10, PT ;  /* 0xfffffff00900780c */ /* 0x040fe40003f42270 */
[C---:B------:R-:W-:Y:S02]  /*03f0*/  ISETP.EQ.AND P1, PT, R9.reuse, -0xc, PT ;  /* 0xfffffff40900780c */ /* 0x040fe40003f22270 */
[C---:B------:R-:W-:Y:S02]  /*0400*/  ISETP.EQ.AND P0, PT, R9.reuse, -0x8, PT ;  /* 0xfffffff80900780c */ /* 0x040fe40003f02270 */
[----:B------:R-:W-:-:S03]  /*0410*/  ISETP.EQ.AND P5, PT, R9, RZ, PT ;  /* 0x000000ff0900720c */ /* 0x000fc60003fa2270 */
[--C-:B------:R-:W-:Y:S01]  /*0420*/  @P3 IMAD.MOV.U32 R7, RZ, RZ, R4.reuse ;  /* 0x000000ffff073224 */ /* 0x100fe200078e0004 */
[C---:B------:R-:W-:Y:S01]  /*0430*/  ISETP.EQ.AND P3, PT, R9.reuse, -0x4, PT ;  /* 0xfffffffc0900780c */ /* 0x040fe20003f62270 */
[----:B------:R-:W-:Y:S02]  /*0440*/  @P4 IMAD.MOV.U32 R8, RZ, RZ, R4 ;  /* 0x000000ffff084224 */ /* 0x000fe400078e0004 */
[----:B------:R-:W-:Y:S01]  /*0450*/  @P4 IMAD.MOV.U32 R7, RZ, RZ, R5 ;  /* 0x000000ffff074224 */ /* 0x000fe200078e0005 */
[----:B------:R-:W-:Y:S01]  /*0460*/  ISETP.EQ.AND P4, PT, R9, 0x4, PT ;  /* 0x000000040900780c */ /* 0x000fe20003f82270 */
[----:B------:R-:W-:Y:S02]  /*0470*/  @P2 IMAD.MOV.U32 R7, RZ, RZ, R12 ;  /* 0x000000ffff072224 */ /* 0x000fe400078e000c */
[----:B------:R-:W-:Y:S02]  /*0480*/  @P1 IMAD.MOV.U32 R7, RZ, RZ, R13 ;  /* 0x000000ffff071224 */ /* 0x000fe400078e000d */
[----:B------:R-:W-:-:S02]  /*0490*/  @P0 IMAD.MOV.U32 R7, RZ, RZ, R14 ;  /* 0x000000ffff070224 */ /* 0x000fc400078e000e */
[----:B------:R-:W-:Y:S01]  /*04a0*/  @P2 IMAD.MOV.U32 R8, RZ, RZ, R5 ;  /* 0x000000ffff082224 */ /* 0x000fe200078e0005 */
[----:B------:R-:W-:Y:S01]  /*04b0*/  @P1 MOV R8, R12 ;  /* 0x0000000c00081202 */ /* 0x000fe20000000f00 */
[----:B------:R-:W-:Y:S01]  /*04c0*/  @P3 IMAD.MOV.U32 R7, RZ, RZ, R15 ;  /* 0x000000ffff073224 */ /* 0x000fe200078e000f */
[----:B------:R-:W-:Y:S01]  /*04d0*/  @P5 MOV R7, R0 ;  /* 0x0000000000075202 */ /* 0x000fe20000000f00 */
[----:B------:R-:W-:Y:S02]  /*04e0*/  @P0 IMAD.MOV.U32 R8, RZ, RZ, R13 ;  /* 0x000000ffff080224 */ /* 0x000fe400078e000d */
[----:B------:R-:W-:Y:S02]  /*04f0*/  @P3 IMAD.MOV.U32 R8, RZ, RZ, R14 ;  /* 0x000000ffff083224 */ /* 0x000fe400078e000e */
[----:B------:R-:W-:Y:S02]  /*0500*/  @P5 IMAD.MOV.U32 R8, RZ, RZ, R15 ;  /* 0x000000ffff085224 */ /* 0x000fe400078e000f */
[----:B------:R-:W-:-:S02]  /*0510*/  @P4 IMAD.MOV.U32 R8, RZ, RZ, R0 ;  /* 0x000000ffff084224 */ /* 0x000fc400078e0000 */
[----:B------:R-:W-:Y:S01]  /*0520*/  IMAD.MOV.U32 R11, RZ, RZ, R7 ;  /* 0x000000ffff0b7224 */ /* 0x000fe200078e0007 */
[----:B------:R-:W-:Y:S06]  /*0530*/  @!P6 BRA `(.L_x_4) ;  /* 0x00000000002ce947 */ /* 0x000fec0003800000 */
[----:B------:R-:W-:Y:S01]  /*0540*/  @P2 IMAD.MOV.U32 R7, RZ, RZ, R4 ;  /* 0x000000ffff072224 */ /* 0x000fe200078e0004 */
[----:B------:R-:W-:Y:S01]  /*0550*/  LOP3.LUT R6, R6, 0x1f, RZ, 0xc0, !PT ;  /* 0x0000001f06067812 */ /* 0x000fe200078ec0ff */
[----:B------:R-:W-:Y:S02]  /*0560*/  @P1 IMAD.MOV.U32 R7, RZ, RZ, R5 ;  /* 0x000000ffff071224 */ /* 0x000fe400078e0005 */
[----:B------:R-:W-:Y:S01]  /*0570*/  @P0 IMAD.MOV.U32 R7, RZ, RZ, R12 ;  /* 0x000000ffff070224 */ /* 0x000fe200078e000c */
[----:B------:R-:W-:Y:S01]  /*0580*/  ISETP.EQ.AND P0, PT, R9, 0x8, PT ;  /* 0x000000080900780c */ /* 0x000fe20003f02270 */
[----:B------:R-:W-:Y:S01]  /*0590*/  @P3 IMAD.MOV.U32 R7, RZ, RZ, R13 ;  /* 0x000000ffff073224 */ /* 0x000fe200078e000d */
[----:B------:R-:W-:Y:S01]  /*05a0*/  @P5 MOV R7, R14 ;  /* 0x0000000e00075202 */ /* 0x000fe20000000f00 */
[----:B------:R-:W-:Y:S01]  /*05b0*/  @P4 IMAD.MOV.U32 R7, RZ, RZ, R15 ;  /* 0x000000ffff074224 */ /* 0x000fe200078e000f */
[----:B------:R-:W-:-:S09]  /*05c0*/  SHF.L.W.U32.HI R11, R8, R6, R11 ;  /* 0x00000006080b7219 */ /* 0x000fd20000010e0b */
[----:B------:R-:W-:-:S05]  /*05d0*/  @P0 IMAD.MOV.U32 R7, RZ, RZ, R0 ;  /* 0x000000ffff070224 */ /* 0x000fca00078e0000 */
[----:B------:R-:W-:-:S07]  /*05e0*/  SHF.L.W.U32.HI R8, R7, R6, R8 ;  /* 0x0000000607087219 */ /* 0x000fce0000010e08 */
.L_x_4:
[----:B------:R-:W-:Y:S05]  /*05f0*/  BSYNC.RECONVERGENT B1 ;  /* 0x0000000000017941 */ /* 0x000fea0003800200 */
.L_x_3:
[C---:B------:R-:W-:Y:S01]  /*0600*/  SHF.L.W.U32.HI R10, R8.reuse, 0x2, R11 ;  /* 0x00000002080a7819 */ /* 0x040fe20000010e0b */
[----:B------:R-:W-:Y:S01]  /*0610*/  IMAD.SHL.U32 R8, R8, 0x4, RZ ;  /* 0x0000000408087824 */ /* 0x000fe200078e00ff */
[----:B------:R-:W-:Y:S01]  /*0620*/  UMOV UR4, 0x54442d19 ;  /* 0x54442d1900047882 */ /* 0x000fe20000000000 */
[----:B------:R-:W-:Y:S01]  /*0630*/  UMOV UR5, 0x3bf921fb ;  /* 0x3bf921fb00057882 */ /* 0x000fe20000000000 */
[----:B------:R-:W-:Y:S02]  /*0640*/  SHF.R.S32.HI R7, RZ, 0x1f, R10 ;  /* 0x0000001fff077819 */ /* 0x000fe4000001140a */
[----:B------:R-:W-:Y:S02]  /*0650*/  ISETP.GE.AND P0, PT, R17, RZ, PT ;  /* 0x000000ff1100720c */ /* 0x000fe40003f06270 */
[C---:B------:R-:W-:Y:S02]  /*0660*/  LOP3.LUT R8, R7.reuse, R8, RZ, 0x3c, !PT ;  /* 0x0000000807087212 */ /* 0x040fe400078e3cff */
[----:B------:R-:W-:-:S02]  /*0670*/  LOP3.LUT R9, R7, R10, RZ, 0x3c, !PT ;  /* 0x0000000a07097212 */ /* 0x000fc400078e3cff */
[----:B------:R-:W-:Y:S02]  /*0680*/  SHF.R.U32.HI R0, RZ, 0x1e, R11 ;  /* 0x0000001eff007819 */ /* 0x000fe4000001160b */
[----:B------:R-:W0:Y:S01]  /*0690*/  I2F.F64.S64 R6, R8 ;  /* 0x0000000800067312 */ /* 0x000e220000301c00 */
[C---:B------:R-:W-:Y:S02]  /*06a0*/  LOP3.LUT R11, R10.reuse, R17, RZ, 0x3c, !PT ;  /* 0x000000110a0b7212 */ /* 0x040fe400078e3cff */
[----:B------:R-:W-:Y:S02]  /*06b0*/  LEA.HI R0, R10, R0, RZ, 0x1 ;  /* 0x000000000a007211 */ /* 0x000fe400078f08ff */
[----:B------:R-:W-:-:S03]  /*06c0*/  ISETP.GE.AND P1, PT, R11, RZ, PT ;  /* 0x000000ff0b00720c */ /* 0x000fc60003f26270 */
[----:B------:R-:W-:-:S04]  /*06d0*/  IMAD.MOV R10, RZ, RZ, -R0 ;  /* 0x000000ffff0a7224 */ /* 0x000fc800078e0a00 */
[----:B------:R-:W-:Y:S01]  /*06e0*/  @!P0 IMAD.MOV.U32 R0, RZ, RZ, R10 ;  /* 0x000000ffff008224 */ /* 0x000fe200078e000a */
[----:B0-----:R-:W-:-:S10]  /*06f0*/  DMUL R6, R6, UR4 ;  /* 0x0000000406067c28 */ /* 0x001fd40008000000 */
[----:B------:R-:W0:Y:S02]  /*0700*/  F2F.F32.F64 R6, R6 ;  /* 0x0000000600067310 */ /* 0x000e240000301000 */
[----:B0-----:R-:W-:-:S07]  /*0710*/  FSEL R8, -R6, R6, !P1 ;  /* 0x0000000606087208 */ /* 0x001fce0004800100 */
.L_x_1:
[----:B------:R-:W-:Y:S05]  /*0720*/  BSYNC.RECONVERGENT B0 ;  /* 0x0000000000007941 */ /* 0x000fea0003800200 */
.L_x_0:
[----:B------:R-:W-:Y:S01]  /*0730*/  FMUL R21, R17, R17 ;  /* 0x0000001111157220 */ /* 0x000fe20000400000 */
[----:B------:R-:W-:Y:S02]  /*0740*/  IMAD.MOV.U32 R20, RZ, RZ, 0x37cbac00 ;  /* 0x37cbac00ff147424 */ /* 0x000fe400078e00ff */
[----:B------:R-:W-:Y:S01]  /*0750*/  FMUL R7, R8, R8 ;  /* 0x0000000808077220 */ /* 0x000fe20000400000 */
[C---:B------:R-:W-:Y:S01]  /*0760*/  LOP3.LUT R9, R0.reuse, 0x1, RZ, 0xc0, !PT ;  /* 0x0000000100097812 */ /* 0x040fe200078ec0ff */
[----:B------:R-:W-:Y:S01]  /*0770*/  FMUL R10, R21, 0.63661974668502807617 ;  /* 0x3f22f983150a7820 */ /* 0x000fe20000400000 */
[----:B------:R-:W-:Y:S01]  /*0780*/  MOV R19, 0x3d2aaabb ;  /* 0x3d2aaabb00137802 */ /* 0x000fe20000000f00 */
[----:B------:R-:W-:Y:S01]  /*0790*/  FFMA R6, R7, R20, -0.0013887860113754868507 ;  /* 0xbab607ed07067423 */ /* 0x000fe20000000014 */
[----:B------:R-:W-:Y:S01]  /*07a0*/  ISETP.NE.U32.AND P0, PT, R9, 0x1, PT ;  /* 0x000000010900780c */ /* 0x000fe20003f05070 */
[----:B------:R-:W-:Y:S01]  /*07b0*/  IMAD.MOV.U32 R16, RZ, RZ, 0x3effffff ;  /* 0x3effffffff107424 */ /* 0x000fe200078e00ff */
[----:B------:R-:W-:Y:S01]  /*07c0*/  LOP3.LUT P1, RZ, R0, 0x2, RZ, 0xc0, !PT ;  /* 0x0000000200ff7812 */ /* 0x000fe2000782c0ff */
[----:B------:R-:W0:Y:S01]  /*07d0*/  F2I.NTZ R10, R10 ;  /* 0x0000000a000a7305 */ /* 0x000e220000203100 */
[----:B------:R-:W-:Y:S01]  /*07e0*/  FSEL R6, R6, -0.00019574658654164522886, !P0 ;  /* 0xb94d415306067808 */ /* 0x000fe20004000000 */
[----:B------:R-:W-:Y:S01]  /*07f0*/  BSSY.RECONVERGENT B0, `(.L_x_5) ;  /* 0x000006b000007945 */ /* 0x000fe20003800200 */
[----:B------:R-:W-:-:S02]  /*0800*/  FSEL R18, R19, 0.0083327032625675201416, !P0 ;  /* 0x3c0885e413127808 */ /* 0x000fc40004000000 */
[----:B------:R-:W-:-:S03]  /*0810*/  FSEL R0, R8, 1, P0 ;  /* 0x3f80000008007808 */ /* 0x000fc60000000000 */
[----:B------:R-:W-:Y:S01]  /*0820*/  FFMA R6, R7, R6, R18 ;  /* 0x0000000607067223 */ /* 0x000fe20000000012 */
[----:B------:R-:W-:Y:S02]  /*0830*/  FSEL R18, -R16, -0.16666662693023681641, !P0 ;  /* 0xbe2aaaa810127808 */ /* 0x000fe40004000100 */
[----:B------:R-:W-:-:S03]  /*0840*/  FSETP.GE.AND P0, PT, R21, 105615, PT ;  /* 0x47ce47801500780b */ /* 0x000fc60003f06000 */
[C---:B------:R-:W-:Y:S01]  /*0850*/  FFMA R18, R7.reuse, R6, R18 ;  /* 0x0000000607127223 */ /* 0x040fe20000000012 */
[----:B0-----:R-:W-:Y:S01]  /*0860*/  I2FP.F32.S32 R22, R10 ;  /* 0x0000000a00167245 */ /* 0x001fe20000201400 */
[----:B------:R-:W-:-:S04]  /*0870*/  FFMA R7, R7, R0, RZ ;  /* 0x0000000007077223 */ /* 0x000fc800000000ff */
[----:B------:R-:W-:Y:S01]  /*0880*/  FFMA R9, R22, -1.5707962512969970703, R21 ;  /* 0xbfc90fda16097823 */ /* 0x000fe20000000015 */
[----:B------:R-:W-:-:S03]  /*0890*/  FFMA R18, R7, R18, R0 ;  /* 0x0000001207127223 */ /* 0x000fc60000000000 */
[----:B------:R-:W-:Y:S01]  /*08a0*/  FFMA R9, R22, -7.5497894158615963534e-08, R9 ;  /* 0xb3a2216816097823 */ /* 0x000fe20000000009 */
[----:B------:R-:W-:-:S03]  /*08b0*/  @P1 FADD R18, RZ, -R18 ;  /* 0x80000012ff121221 */ /* 0x000fc60000000000 */
[----:B------:R-:W-:Y:S01]  /*08c0*/  FFMA R0, R22, -5.3903029534742383927e-15, R9 ;  /* 0xa7c234c516007823 */ /* 0x000fe20000000009 */
[----:B------:R-:W-:Y:S06]  /*08d0*/  @!P0 BRA `(.L_x_6) ;  /* 0x0000000400708947 */ /* 0x000fec0003800000 */
[----:B------:R-:W-:-:S13]  /*08e0*/  FSETP.NEU.AND P0, PT, R21, +INF , PT ;  /* 0x7f8000001500780b */ /* 0x000fda0003f0d000 */
[----:B------:R-:W-:Y:S01]  /*08f0*/  @!P0 FMUL R0, RZ, R21 ;  /* 0x00000015ff008220 */ /* 0x000fe20000400000 */
[----:B------:R-:W-:Y:S01]  /*0900*/  @!P0 IMAD.MOV.U32 R10, RZ, RZ, RZ ;  /* 0x000000ffff0a8224 */ /* 0x000fe200078e00ff */
[----:B------:R-:W-:Y:S06]  /*0910*/  @!P0 BRA `(.L_x_6) ;  /* 0x0000000400608947 */ /* 0x000fec0003800000 */
[----:B------:R-:W0:Y:S01]  /*0920*/  LDC.64 R6, c[0x4][RZ] ;  /* 0x01000000ff067b82 */ /* 0x000e220000000a00 */
[----:B------:R-:W-:Y:S01]  /*0930*/  IMAD.SHL.U32 R0, R21, 0x100, RZ ;  /* 0x0000010015007824 */ /* 0x000fe200078e00ff */
[----:B------:R-:W-:Y:S01]  /*0940*/  UMOV UR4, URZ ;  /* 0x000000ff00047c82 */ /* 0x000fe20008000000 */
[----:B------:R-:W-:Y:S02]  /*0950*/  IMAD.MOV.U32 R23, RZ, RZ, RZ ;  /* 0x000000ffff177224 */ /* 0x000fe400078e00ff */
[----:B------:R-:W-:Y:S01]  /*0960*/  IMAD.MOV.U32 R25, RZ, RZ, RZ ;  /* 0x000000ffff197224 */ /* 0x000fe200078e00ff */
[----:B------:R-:W-:-:S07]  /*0970*/  LOP3.LUT R0, R0, 0x80000000, RZ, 0xfc, !PT ;  /* 0x8000000000007812 */ /* 0x000fce00078efcff */
.L_x_7:
[----:B0-----:R-:W-:-:S06]  /*0980*/  IMAD.WIDE.U32 R8, R25, 0x4, R6 ;  /* 0x0000000419087825 */ /* 0x001fcc00078e0006 */
[----:B------:R-:W2:Y:S01]  /*0990*/  LDG.E.CONSTANT R9, desc[UR8][R8.64] ;  /* 0x0000000808097981 */ /* 0x000ea2000c1e9900 */
[C---:B------:R-:W-:Y:S01]  /*09a0*/  IMAD.SHL.U32 R22, R25.reuse, 0x4, RZ ;  /* 0x0000000419167824 */ /* 0x040fe200078e00ff */
[----:B------:R-:W-:-:S04]  /*09b0*/  IADD3 R25, PT, PT, R25, 0x1, RZ ;  /* 0x0000000119197810 */ /* 0x000fc80007ffe0ff */
[C---:B------:R-:W-:Y:S02]  /*09c0*/  ISETP.EQ.AND P0, PT, R22.reuse, RZ, PT ;  /* 0x000000ff1600720c */ /* 0x040fe40003f02270 */
[C---:B------:R-:W-:Y:S02]  /*09d0*/  ISETP.EQ.AND P5, PT, R22.reuse, 0x4, PT ;  /* 0x000000041600780c */ /* 0x040fe40003fa2270 */
[C---:B------:R-:W-:Y:S02]  /*09e0*/  ISETP.EQ.AND P4, PT, R22.reuse, 0x8, PT ;  /* 0x000000081600780c */ /* 0x040fe40003f82270 */
[C---:B------:R-:W-:Y:S02]  /*09f0*/  ISETP.EQ.AND P3, PT, R22.reuse, 0xc, PT ;  /* 0x0000000c1600780c */ /* 0x040fe40003f62270 */
[C---:B------:R-:W-:Y:S02]  /*0a00*/  ISETP.EQ.AND P2, PT, R22.reuse, 0x10, PT ;  /* 0x000000101600780c */ /* 0x040fe40003f42270 */
[----:B------:R-:W-:Y:S01]  /*0a10*/  ISETP.EQ.AND P1, PT, R22, 0x14, PT ;  /* 0x000000141600780c */ /* 0x000fe20003f22270 */
[----:B--2---:R-:W-:-:S03]  /*0a20*/  IMAD.WIDE.U32 R10, R9, R0, RZ ;  /* 0x00000000090a7225 */ /* 0x004fc600078e00ff */
[----:B------:R-:W-:-:S04]  /*0a30*/  IADD3 R10, P6, PT, R10, R23, RZ ;  /* 0x000000170a0a7210 */ /* 0x000fc80007fde0ff */
[----:B------:R-:W-:Y:S01]  /*0a40*/  IADD3.X R23, PT, PT, R11, UR4, RZ, P6, !PT ;  /* 0x000000040b177c10 */ /* 0x000fe2000b7fe4ff */
[--C-:B------:R-:W-:Y:S01]  /*0a50*/  @P0 IMAD.MOV.U32 R4, RZ, RZ, R10.reuse ;  /* 0x000000ffff040224 */ /* 0x100fe200078e000a */
[----:B------:R-:W-:Y:S01]  /*0a60*/  ISETP.NE.AND P6, PT, R25, 0x6, PT ;  /* 0x000000061900780c */ /* 0x000fe20003fc5270 */
[--C-:B------:R-:W-:Y:S02]  /*0a70*/  @P5 IMAD.MOV.U32 R5, RZ, RZ, R10.reuse ;  /* 0x000000ffff055224 */ /* 0x100fe400078e000a */
[--C-:B------:R-:W-:Y:S02]  /*0a80*/  @P4 IMAD.MOV.U32 R12, RZ, RZ, R10.reuse ;  /* 0x000000ffff0c4224 */ /* 0x100fe400078e000a */
[--C-:B------:R-:W-:Y:S02]  /*0a90*/  @P3 IMAD.MOV.U32 R13, RZ, RZ, R10.reuse ;  /* 0x000000ffff0d3224 */ /* 0x100fe400078e000a */
[--C-:B------:R-:W-:Y:S02]  /*0aa0*/  @P2 IMAD.MOV.U32 R14, RZ, RZ, R10.reuse ;  /* 0x000000ffff0e2224 */ /* 0x100fe400078e000a */
[----:B------:R-:W-:-:S04]  /*0ab0*/  @P1 IMAD.MOV.U32 R15, RZ, RZ, R10 ;  /* 0x000000ffff0f1224 */ /* 0x000fc800078e000a */
[----:B------:R-:W-:Y:S05]  /*0ac0*/  @P6 BRA `(.L_x_7) ;  /* 0xfffffffc00ac6947 */ /* 0x000fea000383ffff */
        /* <DEDUP_REMOVED lines=16> */
[--C-:B------:R-:W-:Y:S01]  /*0bd0*/  @P4 IMAD.MOV.U32 R0, RZ, RZ, R5.reuse ;  /* 0x000000ffff004224 */ /* 0x100fe200078e0005 */
[----:B------:R-:W-:Y:S01]  /*0be0*/  ISETP.EQ.AND P4, PT, R10, 0x4, PT ;  /* 0x000000040a00780c */ /* 0x000fe20003f82270 */
[----:B------:R-:W-:Y:S01]  /*0bf0*/  @P2 IMAD.MOV.U32 R7, RZ, RZ, R5 ;  /* 0x000000ffff072224 */ /* 0x000fe200078e0005 */
[----:B------:R-:W-:Y:S01]  /*0c00*/  @P1 MOV R7, R12 ;  /* 0x0000000c00071202 */ /* 0x000fe20000000f00 */
[----:B------:R-:W-:Y:S02]  /*0c10*/  @P0 IMAD.MOV.U32 R7, RZ, RZ, R13 ;  /* 0x000000ffff070224 */ /* 0x000fe400078e000d */
[----:B------:R-:W-:-:S02]  /*0c20*/  @P2 IMAD.MOV.U32 R0, RZ, RZ, R12 ;  /* 0x000000ffff002224 */ /* 0x000fc400078e000c */
[----:B------:R-:W-:Y:S02]  /*0c30*/  @P1 IMAD.MOV.U32 R0, RZ, RZ, R13 ;  /* 0x000000ffff001224 */ /* 0x000fe400078e000d */
[--C-:B------:R-:W-:Y:S02]  /*0c40*/  @P3 IMAD.MOV.U32 R7, RZ, RZ, R14.reuse ;  /* 0x000000ffff073224 */ /* 0x100fe400078e000e */
[----:B------:R-:W-:Y:S02]  /*0c50*/  @P5 IMAD.MOV.U32 R7, RZ, RZ, R15 ;  /* 0x000000ffff075224 */ /* 0x000fe400078e000f */
[----:B------:R-:W-:Y:S02]  /*0c60*/  @P4 IMAD.MOV.U32 R7, RZ, RZ, R23 ;  /* 0x000000ffff074224 */ /* 0x000fe400078e0017 */
[----:B------:R-:W-:Y:S02]  /*0c70*/  @P0 IMAD.MOV.U32 R0, RZ, RZ, R14 ;  /* 0x000000ffff000224 */ /* 0x000fe400078e000e */
[----:B------:R-:W-:Y:S01]  /*0c80*/  @P3 IMAD.MOV.U32 R0, RZ, RZ, R15 ;  /* 0x000000ffff003224 */ /* 0x000fe200078e000f */
[----:B------:R-:W-:Y:S01]  /*0c90*/  @P5 MOV R0, R23 ;  /* 0x0000001700005202 */ /* 0x000fe20000000f00 */
        /* <DEDUP_REMOVED lines=13> */
.L_x_9:
[----:B------:R-:W-:Y:S05]  /*0d70*/  BSYNC.RECONVERGENT B1 ;  /* 0x0000000000017941 */ /* 0x000fea0003800200 */
.L_x_8:
        /* <DEDUP_REMOVED lines=9> */
[C---:B------:R-:W-:Y:S02]  /*0e10*/  LOP3.LUT R21, R10.reuse, R21, RZ, 0x3c, !PT ;  /* 0x000000150a157212 */ /* 0x040fe400078e3cff */
[----:B------:R-:W0:Y:S01]  /*0e20*/  I2F.F64.S64 R6, R6 ;  /* 0x0000000600067312 */ /* 0x000e220000301c00 */
[----:B------:R-:W-:Y:S02]  /*0e30*/  LEA.HI R10, R10, R0, RZ, 0x1 ;  /* 0x000000000a0a7211 */ /* 0x000fe400078f08ff */
[----:B------:R-:W-:-:S03]  /*0e40*/  ISETP.GE.AND P1, PT, R21, RZ, PT ;  /* 0x000000ff1500720c */ /* 0x000fc60003f26270 */
[----:B------:R-:W-:-:S04]  /*0e50*/  IMAD.MOV R0, RZ, RZ, -R10 ;  /* 0x000000ffff007224 */ /* 0x000fc800078e0a0a */
[----:B------:R-:W-:Y:S01]  /*0e60*/  @!P0 IMAD.MOV.U32 R10, RZ, RZ, R0 ;  /* 0x000000ffff0a8224 */ /* 0x000fe200078e0000 */
[----:B0-----:R-:W-:-:S10]  /*0e70*/  DMUL R8, R6, UR4 ;  /* 0x0000000406087c28 */ /* 0x001fd40008000000 */
[----:B------:R-:W0:Y:S02]  /*0e80*/  F2F.F32.F64 R8, R8 ;  /* 0x0000000800087310 */ /* 0x000e240000301000 */
[----:B0-----:R-:W-:-:S07]  /*0e90*/  FSEL R0, -R8, R8, !P1 ;  /* 0x0000000808007208 */ /* 0x001fce0004800100 */
.L_x_6:
[----:B------:R-:W-:Y:S05]  /*0ea0*/  BSYNC.RECONVERGENT B0 ;  /* 0x0000000000007941 */ /* 0x000fea0003800200 */
.L_x_5:
[----:B------:R-:W-:Y:S01]  /*0eb0*/  FMUL R7, R0, R0 ;  /* 0x0000000000077220 */ /* 0x000fe20000400000 */
[C---:B------:R-:W-:Y:S01]  /*0ec0*/  LOP3.LUT R6, R10.reuse, 0x1, RZ, 0xc0, !PT ;  /* 0x000000010a067812 */ /* 0x040fe200078ec0ff */
[----:B------:R-:W-:Y:S01]  /*0ed0*/  VIADD R10, R10, 0x1 ;  /* 0x000000010a0a7836 */ /* 0x000fe20000000000 */
[----:B------:R-:W-:Y:S01]  /*0ee0*/  BSSY.RECONVERGENT B0, `(.L_x_10) ;  /* 0x000010b000007945 */ /* 0x000fe20003800200 */
[----:B------:R-:W-:Y:S01]  /*0ef0*/  FFMA R20, R7, R20, -0.0013887860113754868507 ;  /* 0xbab607ed07147423 */ /* 0x000fe20000000014 */
[----:B------:R-:W-:Y:S02]  /*0f00*/  ISETP.NE.U32.AND P0, PT, R6, 0x1, PT ;  /* 0x000000010600780c */ /* 0x000fe40003f05070 */
[----:B------:R-:W-:Y:S02]  /*0f10*/  LOP3.LUT P1, RZ, R10, 0x2, RZ, 0xc0, !PT ;  /* 0x000000020aff7812 */ /* 0x000fe4000782c0ff */
[----:B------:R-:W-:Y:S02]  /*0f20*/  FSEL R6, R19, 0.0083327032625675201416, P0 ;  /* 0x3c0885e413067808 */ /* 0x000fe40000000000 */
[----:B------:R-:W-:-:S02]  /*0f30*/  FSEL R20, R20, -0.00019574658654164522886, P0 ;  /* 0xb94d415314147808 */ /* 0x000fc40000000000 */
[----:B------:R-:W-:Y:S02]  /*0f40*/  FSEL R0, R0, 1, !P0 ;  /* 0x3f80000000007808 */ /* 0x000fe40004000000 */
[----:B------:R-:W-:Y:S01]  /*0f50*/  FSEL R11, -R16, -0.16666662693023681641, P0 ;  /* 0xbe2aaaa8100b7808 */ /* 0x000fe20000000100 */
[----:B------:R-:W-:Y:S01]  /*0f60*/  FFMA R6, R7, R20, R6 ;  /* 0x0000001407067223 */ /* 0x000fe20000000006 */
[----:B------:R-:W-:Y:S01]  /*0f70*/  FADD R16, R17, 9.9999997473787516356e-05 ;  /* 0x38d1b71711107421 */ /* 0x000fe20000000000 */
[C---:B------:R-:W-:Y:S02]  /*0f80*/  FFMA R9, R7.reuse, R0, RZ ;  /* 0x0000000007097223 */ /* 0x040fe400000000ff */
[----:B------:R-:W-:Y:S02]  /*0f90*/  FFMA R6, R7, R6, R11 ;  /* 0x0000000607067223 */ /* 0x000fe4000000000b */
[----:B------:R-:W-:Y:S02]  /*0fa0*/  FSETP.GTU.AND P0, PT, R16, R3, PT ;  /* 0x000000031000720b */ /* 0x000fe40003f0c000 */
[----:B------:R-:W-:-:S04]  /*0fb0*/  FFMA R0, R9, R6, R0 ;  /* 0x0000000609007223 */ /* 0x000fc80000000000 */
[----:B------:R-:W-:-:S04]  /*0fc0*/  @P1 FADD R0, RZ, -R0 ;  /* 0x80000000ff001221 */ /* 0x000fc80000000000 */
[----:B------:R-:W-:-:S04]  /*0fd0*/  FMUL R0, R17, R0 ;  /* 0x0000000011007220 */ /* 0x000fc80000400000 */
[----:B------:R-:W-:-:S04]  /*0fe0*/  FMUL R0, R17, R0 ;  /* 0x0000000011007220 */ /* 0x000fc80000400000 */
[----:B------:R-:W-:Y:S01]  /*0ff0*/  FFMA R17, R17, R18, R0 ;  /* 0x0000001211117223 */ /* 0x000fe20000000000 */
[----:B------:R-:W-:Y:S06]  /*1000*/  @P0 BRA `(.L_x_11) ;  /* 0x0000000c00e00947 */ /* 0x000fec0003800000 */
.L_x_22:
[C---:B------:R-:W-:Y:S01]  /*1010*/  FMUL R0, R16.reuse, 0.63661974668502807617 ;  /* 0x3f22f98310007820 */ /* 0x040fe20000400000 */
[----:B------:R-:W-:Y:S01]  /*1020*/  FSETP.GE.AND P0, PT, |R16|, 105615, PT ;  /* 0x47ce47801000780b */ /* 0x000fe20003f06200 */
[----:B------:R-:W-:Y:S04]  /*1030*/  BSSY.RECONVERGENT B1, `(.L_x_12) ;  /* 0x0000067000017945 */ /* 0x000fe80003800200 */
[----:B------:R-:W0:Y:S02]  /*1040*/  F2I.NTZ R0, R0 ;  /* 0x0000000000007305 */ /* 0x000e240000203100 */
[----:B0-----:R-:W-:-:S05]  /*1050*/  I2FP.F32.S32 R7, R0 ;  /* 0x0000000000077245 */ /* 0x001fca0000201400 */
[----:B------:R-:W-:-:S04]  /*1060*/  FFMA R6, R7, -1.5707962512969970703, R16 ;  /* 0xbfc90fda07067823 */ /* 0x000fc80000000010 */
[----:B------:R-:W-:-:S04]  /*1070*/  FFMA R6, R7, -7.5497894158615963534e-08, R6 ;  /* 0xb3a2216807067823 */ /* 0x000fc80000000006 */
[----:B------:R-:W-:Y:S01]  /*1080*/  FFMA R8, R7, -5.3903029534742383927e-15, R6 ;  /* 0xa7c234c507087823 */ /* 0x000fe20000000006 */
[----:B------:R-:W-:Y:S06]  /*1090*/  @!P0 BRA `(.L_x_13) ;  /* 0x0000000400808947 */ /* 0x000fec0003800000 */
[----:B------:R-:W-:-:S13]  /*10a0*/  FSETP.NEU.AND P0, PT, |R16|, +INF , PT ;  /* 0x7f8000001000780b */ /* 0x000fda0003f0d200 */
[----:B------:R-:W-:Y:S01]  /*10b0*/  @!P0 FMUL R8, RZ, R16 ;  /* 0x00000010ff088220 */ /* 0x000fe20000400000 */
[----:B------:R-:W-:Y:S01]  /*10c0*/  @!P0 MOV R0, RZ ;  /* 0x000000ff00008202 */ /* 0x000fe20000000f00 */
        /* <DEDUP_REMOVED lines=8> */
.L_x_14:
        /* <DEDUP_REMOVED lines=12> */
[C---:B------:R-:W-:Y:S02]  /*1210*/  ISETP.EQ.AND P5, PT, R10.reuse, 0x14, PT ;  /* 0x000000140a00780c */ /* 0x040fe40003fa2270 */
[----:B------:R-:W-:Y:S01]  /*1220*/  IADD3 R10, PT, PT, R10, 0x4, RZ ;  /* 0x000000040a0a7810 */ /* 0x000fe20007ffe0ff */
        /* <DEDUP_REMOVED lines=13> */
[----:B------:R-:W-:-:S03]  /*1300*/  LOP3.LUT P6, RZ, R6, 0x1f, RZ, 0xc0, !PT ;  /* 0x0000001f06ff7812 */ /* 0x000fc600078cc0ff */
[----:B------:R-:W-:-:S05]  /*1310*/  VIADD R7, R7, 0xffffff80 ;  /* 0xffffff8007077836 */ /* 0x000fca0000000000 */
        /* <DEDUP_REMOVED lines=13> */
[----:B------:R-:W-:Y:S01]  /*13f0*/  @P2 IMAD.MOV.U32 R7, RZ, RZ, R12 ;  /* 0x000000ffff072224 */ /* 0x000fe200078e000c */
[----:B------:R-:W-:Y:S01]  /*1400*/  @P2 MOV R8, R5 ;  /* 0x0000000500082202 */ /* 0x000fe20000000f00 */
[----:B------:R-:W-:Y:S02]  /*1410*/  @P1 IMAD.MOV.U32 R7, RZ, RZ, R13 ;  /* 0x000000ffff071224 */ /* 0x000fe400078e000d */
[----:B------:R-:W-:-:S02]  /*1420*/  @P0 IMAD.MOV.U32 R7, RZ, RZ, R14 ;  /* 0x000000ffff070224 */ /* 0x000fc400078e000e */
[----:B------:R-:W-:Y:S02]  /*1430*/  @P1 IMAD.MOV.U32 R8, RZ, RZ, R12 ;  /* 0x000000ffff081224 */ /* 0x000fe400078e000c */
[----:B------:R-:W-:Y:S02]  /*1440*/  @P3 IMAD.MOV.U32 R7, RZ, RZ, R15 ;  /* 0x000000ffff073224 */ /* 0x000fe400078e000f */
[--C-:B------:R-:W-:Y:S02]  /*1450*/  @P5 IMAD.MOV.U32 R7, RZ, RZ, R0.reuse ;  /* 0x000000ffff075224 */ /* 0x100fe400078e0000 */
[----:B------:R-:W-:Y:S01]  /*1460*/  @P0 IMAD.MOV.U32 R8, RZ, RZ, R13 ;  /* 0x000000ffff080224 */ /* 0x000fe200078e000d */
[----:B------:R-:W-:Y:S01]  /*1470*/  @P3 MOV R8, R14 ;  /* 0x0000000e00083202 */ /* 0x000fe20000000f00 */
[----:B------:R-:W-:Y:S02]  /*1480*/  @P5 IMAD.MOV.U32 R8, RZ, RZ, R15 ;  /* 0x000000ffff085224 */ /* 0x000fe400078e000f */
[----:B------:R-:W-:-:S02]  /*1490*/  @P4 IMAD.MOV.U32 R8, RZ, RZ, R0 ;  /* 0x000000ffff084224 */ /* 0x000fc400078e0000 */
[----:B------:R-:W-:Y:S01]  /*14a0*/  IMAD.MOV.U32 R10, RZ, RZ, R7 ;  /* 0x000000ffff0a7224 */ /* 0x000fe200078e0007 */
[----:B------:R-:W-:Y:S06]  /*14b0*/  @!P6 BRA `(.L_x_16) ;  /* 0x00000000002ce947 */ /* 0x000fec0003800000 */
[----:B------:R-:W-:Y:S01]  /*14c0*/  @P2 MOV R7, R4 ;  /* 0x0000000400072202 */ /* 0x000fe20000000f00 */
[----:B------:R-:W-:Y:S02]  /*14d0*/  @P1 IMAD.MOV.U32 R7, RZ, RZ, R5 ;  /* 0x000000ffff071224 */ /* 0x000fe400078e0005 */
[----:B------:R-:W-:Y:S01]  /*14e0*/  @P0 IMAD.MOV.U32 R7, RZ, RZ, R12 ;  /* 0x000000ffff070224 */ /* 0x000fe200078e000c */
[----:B------:R-:W-:Y:S01]  /*14f0*/  ISETP.EQ.AND P0, PT, R9, 0x8, PT ;  /* 0x000000080900780c */ /* 0x000fe20003f02270 */
[----:B------:R-:W-:Y:S01]  /*1500*/  @P3 IMAD.MOV.U32 R7, RZ, RZ, R13 ;  /* 0x000000ffff073224 */ /* 0x000fe200078e000d */
[----:B------:R-:W-:Y:S01]  /*1510*/  LOP3.LUT R9, R6, 0x1f, RZ, 0xc0, !PT ;  /* 0x0000001f06097812 */ /* 0x000fe200078ec0ff */
[----:B------:R-:W-:Y:S02]  /*1520*/  @P5 IMAD.MOV.U32 R7, RZ, RZ, R14 ;  /* 0x000000ffff075224 */ /* 0x000fe400078e000e */
[----:B------:R-:W-:Y:S01]  /*1530*/  @P4 IMAD.MOV.U32 R7, RZ, RZ, R15 ;  /* 0x000000ffff074224 */ /* 0x000fe200078e000f */
[----:B------:R-:W-:-:S07]  /*1540*/  SHF.L.W.U32.HI R10, R8, R9, R10 ;  /* 0x00000009080a7219 */ /* 0x000fce0000010e0a */
[----:B------:R-:W-:-:S04]  /*1550*/  @P0 MOV R7, R0 ;  /* 0x0000000000070202 */ /* 0x000fc80000000f00 */
[----:B------:R-:W-:-:S07]  /*1560*/  SHF.L.W.U32.HI R8, R7, R9, R8 ;  /* 0x0000000907087219 */ /* 0x000fce0000010e08 */
.L_x_16:
[----:B------:R-:W-:Y:S05]  /*1570*/  BSYNC.RECONVERGENT B2 ;  /* 0x0000000000027941 */ /* 0x000fea0003800200 */
.L_x_15:
        /* <DEDUP_REMOVED lines=18> */
.L_x_13:
[----:B------:R-:W-:Y:S05]  /*16a0*/  BSYNC.RECONVERGENT B1 ;  /* 0x0000000000017941 */ /* 0x000fea0003800200 */
.L_x_12:
[----:B------:R-:W-:Y:S01]  /*16b0*/  FMUL R22, R16, R16 ;  /* 0x0000001010167220 */ /* 0x000fe20000400000 */
[----:B------:R-:W-:Y:S02]  /*16c0*/  IMAD.MOV.U32 R21, RZ, RZ, 0x37cbac00 ;  /* 0x37cbac00ff157424 */ /* 0x000fe400078e00ff */
[----:B------:R-:W-:Y:S01]  /*16d0*/  FMUL R6, R8, R8 ;  /* 0x0000000808067220 */ /* 0x000fe20000400000 */
[----:B------:R-:W-:Y:S01]  /*16e0*/  LOP3.LUT R9, R0, 0x1, RZ, 0xc0, !PT ;  /* 0x0000000100097812 */ /* 0x000fe200078ec0ff */
[----:B------:R-:W-:Y:S01]  /*16f0*/  FMUL R10, R22, 0.63661974668502807617 ;  /* 0x3f22f983160a7820 */ /* 0x000fe20000400000 */
[----:B------:R-:W-:Y:S02]  /*1700*/  IMAD.MOV.U32 R20, RZ, RZ, 0x3d2aaabb ;  /* 0x3d2aaabbff147424 */ /* 0x000fe400078e00ff */
[----:B------:R-:W-:Y:S01]  /*1710*/  FFMA R7, R6, R21, -0.0013887860113754868507 ;  /* 0xbab607ed06077423 */ /* 0x000fe20000000015 */
[----:B------:R-:W-:Y:S01]  /*1720*/  ISETP.NE.U32.AND P0, PT, R9, 0x1, PT ;  /* 0x000000010900780c */ /* 0x000fe20003f05070 */
[----:B------:R-:W-:Y:S01]  /*1730*/  BSSY.RECONVERGENT B1, `(.L_x_17) ;  /* 0x000006e000017945 */ /* 0x000fe20003800200 */
[----:B------:R-:W-:Y:S01]  /*1740*/  MOV R18, 0x3effffff ;  /* 0x3effffff00127802 */ /* 0x000fe20000000f00 */
[----:B------:R-:W0:Y:S01]  /*1750*/  F2I.NTZ R10, R10 ;  /* 0x0000000a000a7305 */ /* 0x000e220000203100 */
[----:B------:R-:W-:-:S02]  /*1760*/  FSEL R7, R7, -0.00019574658654164522886, !P0 ;  /* 0xb94d415307077808 */ /* 0x000fc40004000000 */
[----:B------:R-:W-:Y:S02]  /*1770*/  FSEL R9, R20, 0.0083327032625675201416, !P0 ;  /* 0x3c0885e414097808 */ /* 0x000fe40004000000 */
[----:B------:R-:W-:Y:S02]  /*1780*/  LOP3.LUT P1, RZ, R0, 0x2, RZ, 0xc0, !PT ;  /* 0x0000000200ff7812 */ /* 0x000fe4000782c0ff */
[----:B------:R-:W-:Y:S01]  /*1790*/  FSEL R0, R8, 1, P0 ;  /* 0x3f80000008007808 */ /* 0x000fe20000000000 */
[----:B------:R-:W-:Y:S01]  /*17a0*/  FFMA R7, R6, R7, R9 ;  /* 0x0000000706077223 */ /* 0x000fe20000000009 */
[----:B------:R-:W-:Y:S02]  /*17b0*/  FSEL R9, -R18, -0.16666662693023681641, !P0 ;  /* 0xbe2aaaa812097808 */ /* 0x000fe40004000100 */
[----:B------:R-:W-:Y:S01]  /*17c0*/  FSETP.GE.AND P0, PT, R22, 105615, PT ;  /* 0x47ce47801600780b */ /* 0x000fe20003f06000 */
[C---:B------:R-:W-:Y:S02]  /*17d0*/  FFMA R19, R6.reuse, R0, RZ ;  /* 0x0000000006137223 */ /* 0x040fe400000000ff */
[----:B------:R-:W-:Y:S01]  /*17e0*/  FFMA R7, R6, R7, R9 ;  /* 0x0000000706077223 */ /* 0x000fe20000000009 */
[----:B0-----:R-:W-:-:S03]  /*17f0*/  I2FP.F32.S32 R11, R10 ;  /* 0x0000000a000b7245 */ /* 0x001fc60000201400 */
[----:B------:R-:W-:Y:S02]  /*1800*/  FFMA R19, R19, R7, R0 ;  /* 0x0000000713137223 */ /* 0x000fe40000000000 */
[C---:B------:R-:W-:Y:S02]  /*1810*/  FFMA R8, R11.reuse, -1.5707962512969970703, R22 ;  /* 0xbfc90fda0b087823 */ /* 0x040fe40000000016 */
[----:B------:R-:W-:Y:S02]  /*1820*/  @P1 FADD R19, RZ, -R19 ;  /* 0x80000013ff131221 */ /* 0x000fe40000000000 */
[----:B------:R-:W-:-:S04]  /*1830*/  FFMA R8, R11, -7.5497894158615963534e-08, R8 ;  /* 0xb3a221680b087823 */ /* 0x000fc80000000008 */
        /* <DEDUP_REMOVED lines=12> */
.L_x_19:
        /* <DEDUP_REMOVED lines=16> */
[----:B------:R-:W-:Y:S01]  /*1a00*/  @P1 MOV R15, R0 ;  /* 0x00000000000f1202 */ /* 0x000fe20000000f00 */
[--C-:B------:R-:W-:Y:S02]  /*1a10*/  @P4 IMAD.MOV.U32 R12, RZ, RZ, R0.reuse ;  /* 0x000000ffff0c4224 */ /* 0x100fe400078e0000 */
[--C-:B------:R-:W-:Y:S02]  /*1a20*/  @P3 IMAD.MOV.U32 R13, RZ, RZ, R0.reuse ;  /* 0x000000ffff0d3224 */ /* 0x100fe400078e0000 */
[----:B------:R-:W-:-:S05]  /*1a30*/  @P2 IMAD.MOV.U32 R14, RZ, RZ, R0 ;  /* 0x000000ffff0e2224 */ /* 0x000fca00078e0000 */
[----:B------:R-:W-:Y:S05]  /*1a40*/  @P6 BRA `(.L_x_19) ;  /* 0xfffffffc00ac6947 */ /* 0x000fea000383ffff */
        /* <DEDUP_REMOVED lines=18> */
[--C-:B------:R-:W-:Y:S01]  /*1b70*/  @P2 IMAD.MOV.U32 R0, RZ, RZ, R12.reuse ;  /* 0x000000ffff002224 */ /* 0x100fe200078e000c */
[----:B------:R-:W-:Y:S01]  /*1b80*/  @P2 MOV R7, R5 ;  /* 0x0000000500072202 */ /* 0x000fe20000000f00 */
[----:B------:R-:W-:Y:S02]  /*1b90*/  @P1 IMAD.MOV.U32 R7, RZ, RZ, R12 ;  /* 0x000000ffff071224 */ /* 0x000fe400078e000c */
[----:B------:R-:W-:-:S02]  /*1ba0*/  @P1 IMAD.MOV.U32 R0, RZ, RZ, R13 ;  /* 0x000000ffff001224 */ /* 0x000fc400078e000d */
[----:B------:R-:W-:Y:S02]  /*1bb0*/  @P0 IMAD.MOV.U32 R7, RZ, RZ, R13 ;  /* 0x000000ffff070224 */ /* 0x000fe400078e000d */
[----:B------:R-:W-:Y:S01]  /*1bc0*/  @P0 IMAD.MOV.U32 R0, RZ, RZ, R14 ;  /* 0x000000ffff000224 */ /* 0x000fe200078e000e */
[----:B------:R-:W-:Y:S01]  /*1bd0*/  @P3 MOV R7, R14 ;  /* 0x0000000e00073202 */ /* 0x000fe20000000f00 */
[--C-:B------:R-:W-:Y:S02]  /*1be0*/  @P3 IMAD.MOV.U32 R0, RZ, RZ, R15.reuse ;  /* 0x000000ffff003224 */ /* 0x100fe400078e000f */
[----:B------:R-:W-:Y:S02]  /*1bf0*/  @P5 IMAD.MOV.U32 R7, RZ, RZ, R15 ;  /* 0x000000ffff075224 */ /* 0x000fe400078e000f */
[--C-:B------:R-:W-:Y:S02]  /*1c00*/  @P5 IMAD.MOV.U32 R0, RZ, RZ, R23.reuse ;  /* 0x000000ffff005224 */ /* 0x100fe400078e0017 */
[----:B------:R-:W-:Y:S01]  /*1c10*/  @P4 IMAD.MOV.U32 R7, RZ, RZ, R23 ;  /* 0x000000ffff074224 */ /* 0x000fe200078e0017 */
[----:B------:R-:W-:Y:S06]  /*1c20*/  @!P6 BRA `(.L_x_21) ;  /* 0x00000000002ce947 */ /* 0x000fec0003800000 */
[----:B------:R-:W-:Y:S01]  /*1c30*/  @P2 IMAD.MOV.U32 R8, RZ, RZ, R4 ;  /* 0x000000ffff082224 */ /* 0x000fe200078e0004 */
[----:B------:R-:W-:Y:S01]  /*1c40*/  @P1 MOV R8, R5 ;  /* 0x0000000500081202 */ /* 0x000fe20000000f00 */
[----:B------:R-:W-:Y:S01]  /*1c50*/  @P0 IMAD.MOV.U32 R8, RZ, RZ, R12 ;  /* 0x000000ffff080224 */ /* 0x000fe200078e000c */
[----:B------:R-:W-:Y:S01]  /*1c60*/  ISETP.EQ.AND P0, PT, R9, 0x8, PT ;  /* 0x000000080900780c */ /* 0x000fe20003f02270 */
[----:B------:R-:W-:Y:S01]  /*1c70*/  @P3 IMAD.MOV.U32 R8, RZ, RZ, R13 ;  /* 0x000000ffff083224 */ /* 0x000fe200078e000d */
[----:B------:R-:W-:Y:S01]  /*1c80*/  LOP3.LUT R6, R6, 0x1f, RZ, 0xc0, !PT ;  /* 0x0000001f06067812 */ /* 0x000fe200078ec0ff */
[----:B------:R-:W-:Y:S02]  /*1c90*/  @P5 IMAD.MOV.U32 R8, RZ, RZ, R14 ;  /* 0x000000ffff085224 */ /* 0x000fe400078e000e */
[----:B------:R-:W-:Y:S01]  /*1ca0*/  @P4 IMAD.MOV.U32 R8, RZ, RZ, R15 ;  /* 0x000000ffff084224 */ /* 0x000fe200078e000f */
[----:B------:R-:W-:-:S07]  /*1cb0*/  SHF.L.W.U32.HI R0, R7, R6, R0 ;  /* 0x0000000607007219 */ /* 0x000fce0000010e00 */
[----:B------:R-:W-:-:S05]  /*1cc0*/  @P0 IMAD.MOV.U32 R8, RZ, RZ, R23 ;  /* 0x000000ffff080224 */ /* 0x000fca00078e0017 */
[----:B------:R-:W-:-:S07]  /*1cd0*/  SHF.L.W.U32.HI R7, R8, R6, R7 ;  /* 0x0000000608077219 */ /* 0x000fce0000010e07 */
.L_x_21:
[----:B------:R-:W-:Y:S05]  /*1ce0*/  BSYNC.RECONVERGENT B2 ;  /* 0x0000000000027941 */ /* 0x000fea0003800200 */
.L_x_20:
[C---:B------:R-:W-:Y:S01]  /*1cf0*/  SHF.L.W.U32.HI R11, R7.reuse, 0x2, R0 ;  /* 0x00000002070b7819 */ /* 0x040fe20000010e00 */
[----:B------:R-:W-:Y:S01]  /*1d00*/  UMOV UR4, 0x54442d19 ;  /* 0x54442d1900047882 */ /* 0x000fe20000000000 */
[----:B------:R-:W-:Y:S01]  /*1d10*/  SHF.L.U32 R7, R7, 0x2, RZ ;  /* 0x0000000207077819 */ /* 0x000fe200000006ff */
        /* <DEDUP_REMOVED lines=15> */
.L_x_18:
[----:B------:R-:W-:Y:S05]  /*1e10*/  BSYNC.RECONVERGENT B1 ;  /* 0x0000000000017941 */ /* 0x000fea0003800200 */
.L_x_17:
[----:B------:R-:W-:Y:S01]  /*1e20*/  FMUL R6, R0, R0 ;  /* 0x0000000000067220 */ /* 0x000fe20000400000 */
[C---:B------:R-:W-:Y:S01]  /*1e30*/  LOP3.LUT R7, R10.reuse, 0x1, RZ, 0xc0, !PT ;  /* 0x000000010a077812 */ /* 0x040fe200078ec0ff */
[----:B------:R-:W-:Y:S02]  /*1e40*/  VIADD R10, R10, 0x1 ;  /* 0x000000010a0a7836 */ /* 0x000fe40000000000 */
[----:B------:R-:W-:Y:S01]  /*1e50*/  FFMA R21, R6, R21, -0.0013887860113754868507 ;  /* 0xbab607ed06157423 */ /* 0x000fe20000000015 */
[----:B------:R-:W-:Y:S02]  /*1e60*/  ISETP.NE.U32.AND P0, PT, R7, 0x1, PT ;  /* 0x000000010700780c */ /* 0x000fe40003f05070 */
[----:B------:R-:W-:Y:S02]  /*1e70*/  LOP3.LUT P1, RZ, R10, 0x2, RZ, 0xc0, !PT ;  /* 0x000000020aff7812 */ /* 0x000fe4000782c0ff */
[----:B------:R-:W-:Y:S02]  /*1e80*/  FSEL R7, R20, 0.0083327032625675201416, P0 ;  /* 0x3c0885e414077808 */ /* 0x000fe40000000000 */
[----:B------:R-:W-:-:S02]  /*1e90*/  FSEL R21, R21, -0.00019574658654164522886, P0 ;  /* 0xb94d415315157808 */ /* 0x000fc40000000000 */
[----:B------:R-:W-:Y:S02]  /*1ea0*/  FSEL R0, R0, 1, !P0 ;  /* 0x3f80000000007808 */ /* 0x000fe40004000000 */
[----:B------:R-:W-:Y:S01]  /*1eb0*/  FSEL R18, -R18, -0.16666662693023681641, P0 ;  /* 0xbe2aaaa812127808 */ /* 0x000fe20000000100 */
[C---:B------:R-:W-:Y:S02]  /*1ec0*/  FFMA R21, R6.reuse, R21, R7 ;  /* 0x0000001506157223 */ /* 0x040fe40000000007 */
[C---:B------:R-:W-:Y:S02]  /*1ed0*/  FFMA R7, R6.reuse, R0, RZ ;  /* 0x0000000006077223 */ /* 0x040fe400000000ff */
[----:B------:R-:W-:-:S04]  /*1ee0*/  FFMA R18, R6, R21, R18 ;  /* 0x0000001506127223 */ /* 0x000fc80000000012 */
[----:B------:R-:W-:-:S04]  /*1ef0*/  FFMA R7, R7, R18, R0 ;  /* 0x0000001207077223 */ /* 0x000fc80000000000 */
[----:B------:R-:W-:-:S04]  /*1f00*/  @P1 FADD R7, RZ, -R7 ;  /* 0x80000007ff071221 */ /* 0x000fc80000000000 */
[----:B------:R-:W-:-:S04]  /*1f10*/  FMUL R7, R7, R16 ;  /* 0x0000001007077220 */ /* 0x000fc80000400000 */
[----:B------:R-:W-:-:S04]  /*1f20*/  FMUL R0, R7, R16 ;  /* 0x0000001007007220 */ /* 0x000fc80000400000 */
[----:B------:R-:W-:Y:S01]  /*1f30*/  FFMA R0, R19, R16, R0 ;  /* 0x0000001013007223 */ /* 0x000fe20000000000 */
[----:B------:R-:W-:-:S04]  /*1f40*/  FADD R16, R16, 9.9999997473787516356e-05 ;  /* 0x38d1b71710107421 */ /* 0x000fc80000000000 */
[----:B------:R-:W-:Y:S02]  /*1f50*/  FSETP.GEU.AND P0, PT, R0, R17, PT ;  /* 0x000000110000720b */ /* 0x000fe40003f0e000 */
[----:B------:R-:W-:Y:S02]  /*1f60*/  FSETP.GTU.AND P1, PT, R16, R3, PT ;  /* 0x000000031000720b */ /* 0x000fe40003f2c000 */
[----:B------:R-:W-:-:S11]  /*1f70*/  FSEL R17, R0, R17, !P0 ;  /* 0x0000001100117208 */ /* 0x000fd60004000000 */
[----:B------:R-:W-:Y:S05]  /*1f80*/  @!P1 BRA `(.L_x_22) ;  /* 0xfffffff000209947 */ /* 0x000fea000383ffff */
.L_x_11:
[----:B------:R-:W-:Y:S05]  /*1f90*/  BSYNC.RECONVERGENT B0 ;  /* 0x0000000000007941 */ /* 0x000fea0003800200 */
.L_x_10:
[----:B------:R-:W0:Y:S01]  /*1fa0*/  LDC.64 R4, c[0x0][0x380] ;  /* 0x0000e000ff047b82 */ /* 0x000e220000000a00 */
[C---:B------:R-:W-:Y:S01]  /*1fb0*/  LOP3.LUT P0, RZ, R2.reuse, 0x1ff, RZ, 0xc0, !PT ;  /* 0x000001ff02ff7812 */ /* 0x040fe2000780c0ff */
[----:B0-----:R-:W-:-:S05]  /*1fc0*/  IMAD.WIDE R6, R2, 0x4, R4 ;  /* 0x0000000402067825 */ /* 0x001fca00078e0204 */
[----:B------:R0:W-:Y:S07]  /*1fd0*/  STG.E desc[UR8][R6.64], R17 ;  /* 0x0000001106007986 */ /* 0x0001ee000c101908 */
[----:B------:R-:W-:Y:S05]  /*1fe0*/  @P0 EXIT ;  /* 0x000000000000094d */ /* 0x000fea0003800000 */
[----:B------:R-:W1:Y:S01]  /*1ff0*/  LDCU.64 UR6, c[0x0][0x380] ;  /* 0x00007000ff0677ac */ /* 0x000e620008000a00 */
[----:B------:R-:W-:Y:S01]  /*2000*/  UMOV UR4, URZ ;  /* 0x000000ff00047c82 */ /* 0x000fe20008000000 */
[----:B-1----:R-:W-:-:S04]  /*2010*/  UIADD3 UR5, UP0, UPT, UR6, 0x8, URZ ;  /* 0x0000000806057890 */ /* 0x002fc8000ff1e0ff */
[----:B------:R-:W-:-:S12]  /*2020*/  UIADD3.X UR6, UPT, UPT, URZ, UR7, URZ, UP0, !UPT ;  /* 0x00000007ff067290 */ /* 0x000fd800087fe4ff */
.L_x_23:
[----:B------:R-:W-:Y:S02]  /*2030*/  IMAD.U32 R4, RZ, RZ, UR5 ;  /* 0x00000005ff047e24 */ /* 0x000fe4000f8e00ff */
[----:B------:R-:W-:Y:S02]  /*2040*/  IMAD.U32 R5, RZ, RZ, UR6 ;  /* 0x00000006ff057e24 */ /* 0x000fe4000f8e00ff */
[----:B------:R-:W-:-:S05]  /*2050*/  IMAD.WIDE R4, R2, 0x4, R4 ;  /* 0x0000000402047825 */ /* 0x000fca00078e0204 */
[----:B-1----:R-:W2:Y:S02]  /*2060*/  LDG.E R0, desc[UR8][R4.64+-0x8] ;  /* 0xfffff80804007981 */ /* 0x002ea4000c1e1900 */
[----:B--2---:R-:W-:-:S13]  /*2070*/  FSETP.GT.AND P0, PT, R17, R0, PT ;  /* 0x000000001100720b */ /* 0x004fda0003f04000 */
[----:B------:R1:W-:Y:S04]  /*2080*/  @P0 STG.E desc[UR8][R6.64], R0 ;  /* 0x0000000006000986 */ /* 0x0003e8000c101908 */
[----:B------:R-:W2:Y:S01]  /*2090*/  LDG.E R3, desc[UR8][R4.64+-0x4] ;  /* 0xfffffc0804037981 */ /* 0x000ea2000c1e1900 */
[----:B0-----:R-:W-:-:S04]  /*20a0*/  @P0 MOV R17, R0 ;  /* 0x0000000000110202 */ /* 0x001fc80000000f00 */
[----:B--2---:R-:W-:-:S13]  /*20b0*/  FSETP.GT.AND P0, PT, R17, R3, PT ;  /* 0x000000031100720b */ /* 0x004fda0003f04000 */
[----:B------:R1:W-:Y:S04]  /*20c0*/  @P0 STG.E desc[UR8][R6.64], R3 ;  /* 0x0000000306000986 */ /* 0x0003e8000c101908 */
[----:B------:R-:W2:Y:S01]  /*20d0*/  LDG.E R8, desc[UR8][R4.64] ;  /* 0x0000000804087981 */ /* 0x000ea2000c1e1900 */
[----:B------:R-:W-:-:S05]  /*20e0*/  @P0 IMAD.MOV.U32 R17, RZ, RZ, R3 ;  /* 0x000000ffff110224 */ /* 0x000fca00078e0003 */
[----:B--2---:R-:W-:-:S13]  /*20f0*/  FSETP.GT.AND P0, PT, R17, R8, PT ;  /* 0x000000081100720b */ /* 0x004fda0003f04000 */
[----:B------:R1:W-:Y:S04]  /*2100*/  @P0 STG.E desc[UR8][R6.64], R8 ;  /* 0x0000000806000986 */ /* 0x0003e8000c101908 */
[----:B------:R-:W2:Y:S01]  /*2110*/  LDG.E R9, desc[UR8][R4.64+0x4] ;  /* 0x0000040804097981 */ /* 0x000ea2000c1e1900 */
[----:B------:R-:W-:Y:S01]  /*2120*/  @P0 IMAD.MOV.U32 R17, RZ, RZ, R8 ;  /* 0x000000ffff110224 */ /* 0x000fe200078e0008 */
[----:B------:R-:W-:Y:S01]  /*2130*/  UIADD3 UR4, UPT, UPT, UR4, 0x4, URZ ;  /* 0x0000000404047890 */ /* 0x000fe2000fffe0ff */
[----:B------:R-:W-:-:S03]  /*2140*/  VIADD R2, R2, 0x4 ;  /* 0x0000000402027836 */ /* 0x000fc60000000000 */
[----:B------:R-:W-:Y:S01]  /*2150*/  UISETP.NE.AND UP0, UPT, UR4, 0x200, UPT ;  /* 0x000002000400788c */ /* 0x000fe2000bf05270 */
[----:B--2---:R-:W-:-:S13]  /*2160*/  FSETP.GT.AND P0, PT, R17, R9, PT ;  /* 0x000000091100720b */ /* 0x004fda0003f04000 */
[----:B------:R1:W-:Y:S01]  /*2170*/  @P0 STG.E desc[UR8][R6.64], R9 ;  /* 0x0000000906000986 */ /* 0x0003e2000c101908 */
[----:B------:R-:W-:Y:S01]  /*2180*/  @P0 IMAD.MOV.U32 R17, RZ, RZ, R9 ;  /* 0x000000ffff110224 */ /* 0x000fe200078e0009 */
[----:B------:R-:W-:Y:S06]  /*2190*/  BRA.U UP0, `(.L_x_23) ;  /* 0xfffffffd00a47547 */ /* 0x000fec000b83ffff */
[----:B------:R-:W-:Y:S05]  /*21a0*/  EXIT ;  /* 0x000000000000794d */ /* 0x000fea0003800000 */
.L_x_24:
[----:B------:R-:W-:-:S00]  /*21b0*/  BRA `(.L_x_24) ;  /* 0xfffffffc00fc7947 */ /* 0x000fc0000383ffff */
[----:B------:R-:W-:-:S00]  /*21c0*/  NOP ;  /* 0x0000000000007918 */ /* 0x000fc00000000000 */
        /* <DEDUP_REMOVED lines=11> */
.L_x_25:


//--------------------- .nv.global.init           --------------------------
	.section	.nv.global.init,"aw",@progbits
	.align	4
.nv.global.init:
	.type		__cudart_i2opi_f,@object
	.size		__cudart_i2opi_f,(.L_0 - __cudart_i2opi_f)
__cudart_i2opi_f:
        /*0000*/ 	.byte	0x41, 0x90, 0x43, 0x3c, 0x99, 0x95, 0x62, 0xdb, 0xc0, 0xdd, 0x34, 0xf5, 0xd1, 0x57, 0x27, 0xfc
        /*0010*/ 	.byte	0x29, 0x15, 0x44, 0x4e, 0x6e, 0x83, 0xf9, 0xa2
.L_0:


//--------------------- .nv.shared.reserved.0     --------------------------
	.section	.nv.shared.reserved.0,"aw",@nobits
	.weak		__nv_reservedSMEM_offset_0_alias
	.size		__nv_reservedSMEM_offset_0_alias, 0, 64
	.other		__nv_reservedSMEM_offset_0_alias,@"STO_CUDA_RESERVED_SHARED STV_DEFAULT"
__nv_reservedSMEM_offset_0_alias:
	.zero		0
	.zero		64


//--------------------- .nv.constant0._Z6kernelPf --------------------------
	.section	.nv.constant0._Z6kernelPf,"a",@progbits
	.sectionflags	@""
	.align	4
.nv.constant0._Z6kernelPf:
	.zero		904


//--------------------- SYMBOLS --------------------------

	.type		.nv.reservedSmem.offset0,@object
	.size		.nv.reservedSmem.offset0,0x4
